// auto-generated by cutlass_sweep.gemm — config: {"arch": "sm_90", "cluster_m": 1, "cluster_n": 1, "dtype": "fp32", "dtype_b": "fp32", "layout": "nt", "stages": 0, "tile_k": 64, "tile_m": 64, "tile_n": 256}
#include "cutlass/cutlass.h"
#include "cutlass/gemm/collective/collective_builder.hpp"
#include "cutlass/gemm/device/gemm_universal_adapter.h"
#include "cutlass/gemm/kernel/gemm_universal.hpp"
#include "cutlass/epilogue/collective/collective_builder.hpp"

using ElemA = float;
using ElemB = float;
using ElemCD = float;
using Acc  = float;
using TileShape    = cute::Shape<cute::_64, cute::_256, cute::_64>;
using ClusterShape = cute::Shape<cute::_1, cute::_1, cute::_1>;

using CollectiveEpilogue = typename cutlass::epilogue::collective::CollectiveBuilder<
    cutlass::arch::Sm90, cutlass::arch::OpClassTensorOp,
    TileShape, ClusterShape,
    cutlass::epilogue::collective::EpilogueTileAuto,
    Acc, Acc,
    ElemCD, cutlass::layout::RowMajor, 128 / cutlass::sizeof_bits<ElemCD>::value,
    ElemCD, cutlass::layout::RowMajor, 128 / cutlass::sizeof_bits<ElemCD>::value,
    cutlass::epilogue::collective::EpilogueScheduleAuto
  >::CollectiveOp;

using CollectiveMainloop = typename cutlass::gemm::collective::CollectiveBuilder<
    cutlass::arch::Sm90, cutlass::arch::OpClassTensorOp,
    ElemA, cutlass::layout::RowMajor, 128 / cutlass::sizeof_bits<ElemA>::value,
    ElemB, cutlass::layout::ColumnMajor, 128 / cutlass::sizeof_bits<ElemB>::value,
    Acc,
    TileShape, ClusterShape,
    cutlass::gemm::collective::StageCountAutoCarveout<static_cast<int>(sizeof(typename CollectiveEpilogue::SharedStorage))>,
    cutlass::gemm::collective::KernelScheduleAuto
  >::CollectiveOp;

using GemmKernel = cutlass::gemm::kernel::GemmUniversal<
    cute::Shape<int,int,int,int>,
    CollectiveMainloop,
    CollectiveEpilogue
>;
using Gemm = cutlass::gemm::device::GemmUniversalAdapter<GemmKernel>;

// Force the device kernel symbol into the cubin without needing a host main.
auto* _anchor = &cutlass::device_kernel<GemmKernel>;


// ===== COMPILED SASS (sm_90a) =====

	.target	sm_90a

	.elftype	@"ET_EXEC"


//--------------------- .note.nv.tkinfo           --------------------------
	.section	.note.nv.tkinfo,"",@"SHT_NOTE"
	.sectionflags	@"SHF_NOTE_NV_TKINFO"
	.tkinfo
        /*0018*/ 	.word	0x00000002
        /*0030*/ 	.string	""
        /*0030*/ 	.string	"ptxas"
        /*0030*/ 	.string	"Cuda compilation tools, release 13.0, V13.0.88"
        /*0030*/ 	.string	"Build cuda_13.0.r13.0/compiler.36424714_0"
        /*0030*/ 	.string	"-arch sm_90a -m 64 "



//--------------------- .note.nv.cuinfo           --------------------------
	.section	.note.nv.cuinfo,"",@"SHT_NOTE"
	.sectionflags	@"SHF_NOTE_NV_CUINFO"
        /*0018*/ 	.short	0x0002
        /*001a*/ 	.short	0x005a
        /*001c*/ 	.short	0x0082
	.zero		2


//--------------------- .nv.info                  --------------------------
	.section	.nv.info,"",@"SHT_CUDA_INFO"
	.align	4


	//----- nvinfo : EIATTR_REGCOUNT
	.align		4
        /*0000*/ 	.byte	0x04, 0x2f
        /*0002*/ 	.short	(.L_15 - .L_14)
	.align		4
.L_14:
        /*0004*/ 	.word	index@(_ZN7cutlass13device_kernelINS_4gemm6kernel13GemmUniversalIN4cute5tupleIJiiiiEEENS1_10collective13CollectiveMmaINS1_34MainloopSm90TmaGmmaWarpSpecializedILi2ENS5_IJNS4_1CILi1EEESB_SB_EEENS1_32KernelTmaWarpSpecializedPingpongEEENS5_IJNSA_ILi64EEENSA_ILi256EEESF_EEEfNS5_IJlSB_lEEEfSI_NS4_8TiledMMAINS4_8MMA_AtomIJNS4_4SM904GMMA30MMA_64x256x8_F32TF32TF32_SS_TNILNSM_7ScaleInE1ELSO_1EEEEEENS4_6LayoutISC_NS5_IJNSA_ILi0EEESS_SS_EEEEENS5_IJNS4_10UnderscoreESV_SV_EEEEENS4_13SM90_TMA_LOADENS4_14ComposedLayoutINS4_7SwizzleILi3ELi4ELi3EEENS4_18smem_ptr_flag_bitsILi32EEENSR_INS5_IJNSA_ILi8EEENSA_ILi32EEEEEENS5_IJS15_SB_EEEEEEEvNS4_8identityESY_S19_vS1A_EENS_8epilogue10collective6detail29Sm90TmaWarpSpecializedAdapterINS1D_15DefaultEpilogueIfSI_SI_NS1C_6thread17LinearCombinationIfLi1EffLNS1H_9ScaleType4KindE0ELNS_15FloatRoundStyleE2EfEENS1_15EpilogueDefaultEEEEEvvEEEEvNT_6ParamsE)
        /*0008*/ 	.word	0x000000a8


	//----- nvinfo : EIATTR_FRAME_SIZE
	.align		4
.L_15:
        /*000c*/ 	.byte	0x04, 0x11
        /*000e*/ 	.short	(.L_17 - .L_16)
	.align		4
.L_16:
        /*0010*/ 	.word	index@(_ZN7cutlass13device_kernelINS_4gemm6kernel13GemmUniversalIN4cute5tupleIJiiiiEEENS1_10collective13CollectiveMmaINS1_34MainloopSm90TmaGmmaWarpSpecializedILi2ENS5_IJNS4_1CILi1EEESB_SB_EEENS1_32KernelTmaWarpSpecializedPingpongEEENS5_IJNSA_ILi64EEENSA_ILi256EEESF_EEEfNS5_IJlSB_lEEEfSI_NS4_8TiledMMAINS4_8MMA_AtomIJNS4_4SM904GMMA30MMA_64x256x8_F32TF32TF32_SS_TNILNSM_7ScaleInE1ELSO_1EEEEEENS4_6LayoutISC_NS5_IJNSA_ILi0EEESS_SS_EEEEENS5_IJNS4_10UnderscoreESV_SV_EEEEENS4_13SM90_TMA_LOADENS4_14ComposedLayoutINS4_7SwizzleILi3ELi4ELi3EEENS4_18smem_ptr_flag_bitsILi32EEENSR_INS5_IJNSA_ILi8EEENSA_ILi32EEEEEENS5_IJS15_SB_EEEEEEEvNS4_8identityESY_S19_vS1A_EENS_8epilogue10collective6detail29Sm90TmaWarpSpecializedAdapterINS1D_15DefaultEpilogueIfSI_SI_NS1C_6thread17LinearCombinationIfLi1EffLNS1H_9ScaleType4KindE0ELNS_15FloatRoundStyleE2EfEENS1_15EpilogueDefaultEEEEEvvEEEEvNT_6ParamsE)
        /*0014*/ 	.word	0x00000000


	//----- nvinfo : EIATTR_MIN_STACK_SIZE
	.align		4
.L_17:
        /*0018*/ 	.byte	0x04, 0x12
        /*001a*/ 	.short	(.L_19 - .L_18)
	.align		4
.L_18:
        /*001c*/ 	.word	index@(_ZN7cutlass13device_kernelINS_4gemm6kernel13GemmUniversalIN4cute5tupleIJiiiiEEENS1_10collective13CollectiveMmaINS1_34MainloopSm90TmaGmmaWarpSpecializedILi2ENS5_IJNS4_1CILi1EEESB_SB_EEENS1_32KernelTmaWarpSpecializedPingpongEEENS5_IJNSA_ILi64EEENSA_ILi256EEESF_EEEfNS5_IJlSB_lEEEfSI_NS4_8TiledMMAINS4_8MMA_AtomIJNS4_4SM904GMMA30MMA_64x256x8_F32TF32TF32_SS_TNILNSM_7ScaleInE1ELSO_1EEEEEENS4_6LayoutISC_NS5_IJNSA_ILi0EEESS_SS_EEEEENS5_IJNS4_10UnderscoreESV_SV_EEEEENS4_13SM90_TMA_LOADENS4_14ComposedLayoutINS4_7SwizzleILi3ELi4ELi3EEENS4_18smem_ptr_flag_bitsILi32EEENSR_INS5_IJNSA_ILi8EEENSA_ILi32EEEEEENS5_IJS15_SB_EEEEEEEvNS4_8identityESY_S19_vS1A_EENS_8epilogue10collective6detail29Sm90TmaWarpSpecializedAdapterINS1D_15DefaultEpilogueIfSI_SI_NS1C_6thread17LinearCombinationIfLi1EffLNS1H_9ScaleType4KindE0ELNS_15FloatRoundStyleE2EfEENS1_15EpilogueDefaultEEEEEvvEEEEvNT_6ParamsE)
        /*0020*/ 	.word	0x00000000
.L_19:


//--------------------- .nv.compat                --------------------------
	.section	.nv.compat,"",@"SHT_CUDA_COMPAT_INFO"
	.align	4
        /*0000*/ 	.byte	0x02, 0x09, 0x01, 0x00, 0x02, 0x02, 0x04, 0x00, 0x02, 0x05, 0x05, 0x00, 0x03, 0x07, 0x01, 0x01
        /*0010*/ 	.byte	0x02, 0x03, 0x01, 0x00, 0x02, 0x06, 0x01, 0x00, 0x04, 0x0b, 0x08, 0x00, 0x00, 0x00, 0x00, 0x00
        /*0020*/ 	.byte	0x00, 0x00, 0x00, 0x00


//--------------------- .nv.info._ZN7cutlass13device_kernelINS_4gemm6kernel13GemmUniversalIN4cute5tupleIJiiiiEEENS1_10collective13CollectiveMmaINS1_34MainloopSm90TmaGmmaWarpSpecializedILi2ENS5_IJNS4_1CILi1EEESB_SB_EEENS1_32KernelTmaWarpSpecializedPingpongEEENS5_IJNSA_ILi64EEENSA_ILi256EEESF_EEEfNS5_IJlSB_lEEEfSI_NS4_8TiledMMAINS4_8MMA_AtomIJNS4_4SM904GMMA30MMA_64x256x8_F32TF32TF32_SS_TNILNSM_7ScaleInE1ELSO_1EEEEEENS4_6LayoutISC_NS5_IJNSA_ILi0EEESS_SS_EEEEENS5_IJNS4_10UnderscoreESV_SV_EEEEENS4_13SM90_TMA_LOADENS4_14ComposedLayoutINS4_7SwizzleILi3ELi4ELi3EEENS4_18smem_ptr_flag_bitsILi32EEENSR_INS5_IJNSA_ILi8EEENSA_ILi32EEEEEENS5_IJS15_SB_EEEEEEEvNS4_8identityESY_S19_vS1A_EENS_8epilogue10collective6detail29Sm90TmaWarpSpecializedAdapterINS1D_15DefaultEpilogueIfSI_SI_NS1C_6thread17LinearCombinationIfLi1EffLNS1H_9ScaleType4KindE0ELNS_15FloatRoundStyleE2EfEENS1_15EpilogueDefaultEEEEEvvEEEEvNT_6ParamsE --------------------------
	.section	.nv.info._ZN7cutlass13device_kernelINS_4gemm6kernel13GemmUniversalIN4cute5tupleIJiiiiEEENS1_10collective13CollectiveMmaINS1_34MainloopSm90TmaGmmaWarpSpecializedILi2ENS5_IJNS4_1CILi1EEESB_SB_EEENS1_32KernelTmaWarpSpecializedPingpongEEENS5_IJNSA_ILi64EEENSA_ILi256EEESF_EEEfNS5_IJlSB_lEEEfSI_NS4_8TiledMMAINS4_8MMA_AtomIJNS4_4SM904GMMA30MMA_64x256x8_F32TF32TF32_SS_TNILNSM_7ScaleInE1ELSO_1EEEEEENS4_6LayoutISC_NS5_IJNSA_ILi0EEESS_SS_EEEEENS5_IJNS4_10UnderscoreESV_SV_EEEEENS4_13SM90_TMA_LOADENS4_14ComposedLayoutINS4_7SwizzleILi3ELi4ELi3EEENS4_18smem_ptr_flag_bitsILi32EEENSR_INS5_IJNSA_ILi8EEENSA_ILi32EEEEEENS5_IJS15_SB_EEEEEEEvNS4_8identityESY_S19_vS1A_EENS_8epilogue10collective6detail29Sm90TmaWarpSpecializedAdapterINS1D_15DefaultEpilogueIfSI_SI_NS1C_6thread17LinearCombinationIfLi1EffLNS1H_9ScaleType4KindE0ELNS_15FloatRoundStyleE2EfEENS1_15EpilogueDefaultEEEEEvvEEEEvNT_6ParamsE,"",@"SHT_CUDA_INFO"
	.sectionflags	@""
	.align	4


	//----- nvinfo : EIATTR_CUDA_API_VERSION
	.align		4
        /*0000*/ 	.byte	0x04, 0x37
        /*0002*/ 	.short	(.L_21 - .L_20)
.L_20:
        /*0004*/ 	.word	0x00000082


	//----- nvinfo : EIATTR_KPARAM_INFO
	.align		4
.L_21:
        /*0008*/ 	.byte	0x04, 0x17
        /*000a*/ 	.short	(.L_23 - .L_22)
.L_22:
        /*000c*/ 	.word	0x00000000
        /*0010*/ 	.short	0x0000
        /*0012*/ 	.short	0x0070
        /*0014*/ 	.byte	0x00, 0xf0, 0x01, 0x10


	//----- nvinfo : EIATTR_SPARSE_MMA_MASK
	.align		4
.L_23:
        /*0018*/ 	.byte	0x03, 0x50
        /*001a*/ 	.short	0x0000


	//----- nvinfo : EIATTR_MAXREG_COUNT
	.align		4
        /*001c*/ 	.byte	0x03, 0x1b
        /*001e*/ 	.short	0x00a8


	//----- nvinfo : EIATTR_NUM_BARRIERS
	.align		4
        /*0020*/ 	.byte	0x02, 0x4c
        /*0022*/ 	.byte	0x01
	.zero		1


	//----- nvinfo : EIATTR_EXTERNS
	.align		4
        /*0024*/ 	.byte	0x04, 0x0f
        /*0026*/ 	.short	(.L_25 - .L_24)


	//   ....[0]....
	.align		4
.L_24:
        /*0028*/ 	.word	index@(__assertfail)


	//----- nvinfo : EIATTR_MERCURY_ISA_VERSION
	.align		4
.L_25:
        /*002c*/ 	.byte	0x03, 0x5f
        /*002e*/ 	.short	0x0101


	//----- nvinfo : EIATTR_INT_WARP_WIDE_INSTR_OFFSETS
	.align		4
        /*0030*/ 	.byte	0x04, 0x31
        /*0032*/ 	.short	(.L_27 - .L_26)


	//   ....[0]....
.L_26:
        /*0034*/ 	.word	0x00000430


	//   ....[1]....
        /*0038*/ 	.word	0x00000450


	//   ....[2]....
        /*003c*/ 	.word	0x000004d0


	//   ....[3]....
        /*0040*/ 	.word	0x000004e0


	//   ....[4]....
        /*0044*/ 	.word	0x000004f0


	//   ....[5]....
        /*0048*/ 	.word	0x00000510


	//   ....[6]....
        /*004c*/ 	.word	0x00000570


	//   ....[7]....
        /*0050*/ 	.word	0x00000590


	//----- nvinfo : EIATTR_COOP_GROUP_MASK_REGIDS
	.align		4
.L_27:
        /*0054*/ 	.byte	0x04, 0x29
        /*0056*/ 	.short	(.L_29 - .L_28)


	//   ....[0]....
.L_28:
        /*0058*/ 	.word	0xffffffff


	//   ....[1]....
        /*005c*/ 	.word	0xffffffff


	//   ....[2]....
        /*0060*/ 	.word	0xffffffff


	//   ....[3]....
        /*0064*/ 	.word	0xffffffff


	//   ....[4]....
        /*0068*/ 	.word	0xffffffff


	//   ....[5]....
        /*006c*/ 	.word	0xffffffff


	//----- nvinfo : EIATTR_COOP_GROUP_INSTR_OFFSETS
	.align		4
.L_29:
        /*0070*/ 	.byte	0x04, 0x28
        /*0072*/ 	.short	(.L_31 - .L_30)


	//   ....[0]....
.L_30:
        /*0074*/ 	.word	0x00000050


	//   ....[1]....
        /*0078*/ 	.word	0x00000080


	//   ....[2]....
        /*007c*/ 	.word	0x00000180


	//   ....[3]....
        /*0080*/ 	.word	0x00000350


	//   ....[4]....
        /*0084*/ 	.word	0x00000390


	//   ....[5]....
        /*0088*/ 	.word	0x000003d0


	//----- nvinfo : EIATTR_REG_RECONFIG
	.align		4
.L_31:
        /*008c*/ 	.byte	0x01, 0x54
	.zero		2


	//----- nvinfo : EIATTR_SYSCALL_OFFSETS
	.align		4
        /*0090*/ 	.byte	0x04, 0x46
        /*0092*/ 	.short	(.L_33 - .L_32)


	//   ....[0]....
.L_32:
        /*0094*/ 	.word	0x00001650


	//----- nvinfo : EIATTR_MBARRIER_INSTR_OFFSETS
	.align		4
.L_33:
        /*0098*/ 	.byte	0x04, 0x39
        /*009a*/ 	.short	(.L_35 - .L_34)


	//   ....[0]....
.L_34:
        /*009c*/ 	.word	0x00000300
        /*00a0*/ 	.word	0x000000ff
        /*00a4*/ 	.word	0x00000000
        /*00a8*/ 	.short	0x0100
        /*00aa*/ 	.byte	0x09
	.zero		1


	//   ....[1]....
        /*00ac*/ 	.word	0x00000310
        /*00b0*/ 	.word	0x000000ff
        /*00b4*/ 	.word	0x00000010
        /*00b8*/ 	.short	0x0100
        /*00ba*/ 	.byte	0x09
	.zero		1


	//   ....[2]....
        /*00bc*/ 	.word	0x00000320
        /*00c0*/ 	.word	0x000000ff
        /*00c4*/ 	.word	0x00000008
        /*00c8*/ 	.short	0x0100
        /*00ca*/ 	.byte	0x09
	.zero		1


	//   ....[3]....
        /*00cc*/ 	.word	0x00000330
        /*00d0*/ 	.word	0x000000ff
        /*00d4*/ 	.word	0x00000018
        /*00d8*/ 	.short	0x0100
        /*00da*/ 	.byte	0x09
	.zero		1


	//   ....[4]....
        /*00dc*/ 	.word	0x000005b0
        /*00e0*/ 	.word	0x000000ff
        /*00e4*/ 	.word	0x00000050
        /*00e8*/ 	.short	0x0100
        /*00ea*/ 	.byte	0x09
	.zero		1


	//   ....[5]....
        /*00ec*/ 	.word	0x000005c0
        /*00f0*/ 	.word	0x000000ff
        /*00f4*/ 	.word	0x00000058
        /*00f8*/ 	.short	0x0100
        /*00fa*/ 	.byte	0x09
	.zero		1


	//   ....[6]....
        /*00fc*/ 	.word	0x00000600
        /*0100*/ 	.word	0x000000ff
        /*0104*/ 	.word	0x00000030
        /*0108*/ 	.short	0x0100
        /*010a*/ 	.byte	0x0a
	.zero		1


	//   ....[7]....
        /*010c*/ 	.word	0x00000620
        /*0110*/ 	.word	0x000000ff
        /*0114*/ 	.word	0x00000038
        /*0118*/ 	.short	0x0100
        /*011a*/ 	.byte	0x0a
	.zero		1


	//   ....[8]....
        /*011c*/ 	.word	0x00000630
        /*0120*/ 	.word	0x000000ff
        /*0124*/ 	.word	0x00000040
        /*0128*/ 	.short	0x0100
        /*012a*/ 	.byte	0x0a
	.zero		1


	//   ....[9]....
        /*012c*/ 	.word	0x00000640
        /*0130*/ 	.word	0x000000ff
        /*0134*/ 	.word	0x00000048
        /*0138*/ 	.short	0x0100
        /*013a*/ 	.byte	0x0a
	.zero		1


	//   ....[10]....
        /*013c*/ 	.word	0x00001530
        /*0140*/ 	.word	0x0000009b
        /*0144*/ 	.word	0x00000000
        /*0148*/ 	.short	0x010a
        /*014a*/ 	.byte	0x2d
	.zero		1


	//   ....[11]....
        /*014c*/ 	.word	0x000016e0
        /*0150*/ 	.word	0x00000003
        /*0154*/ 	.word	0x00000000
        /*0158*/ 	.short	0x010a
        /*015a*/ 	.byte	0x3f
	.zero		1


	//   ....[12]....
        /*015c*/ 	.word	0x00001740
        /*0160*/ 	.word	0x00000003
        /*0164*/ 	.word	0x00000000
        /*0168*/ 	.short	0x010a
        /*016a*/ 	.byte	0x3f
	.zero		1


	//   ....[13]....
        /*016c*/ 	.word	0x00001cd0
        /*0170*/ 	.word	0x000000ff
        /*0174*/ 	.word	0x00000000
        /*0178*/ 	.short	0x010a
        /*017a*/ 	.byte	0x08
	.zero		1


	//   ....[14]....
        /*017c*/ 	.word	0x00001d10
        /*0180*/ 	.word	0x000000ff
        /*0184*/ 	.word	0x00000000
        /*0188*/ 	.short	0x010a
        /*018a*/ 	.byte	0x08
	.zero		1


	//   ....[15]....
        /*018c*/ 	.word	0x000021b0
        /*0190*/ 	.word	0x000000ff
        /*0194*/ 	.word	0x00000000
        /*0198*/ 	.short	0x0101
        /*019a*/ 	.byte	0x08
	.zero		1


	//   ....[16]....
        /*019c*/ 	.word	0x000022a0
        /*01a0*/ 	.word	0x0000009c
        /*01a4*/ 	.word	0x00000000
        /*01a8*/ 	.short	0x0101
        /*01aa*/ 	.byte	0x2e
	.zero		1


	//   ....[17]....
        /*01ac*/ 	.word	0x00002370
        /*01b0*/ 	.word	0x000000ff
        /*01b4*/ 	.word	0x00000000
        /*01b8*/ 	.short	0x0101
        /*01ba*/ 	.byte	0x04
	.zero		1


	//   ....[18]....
        /*01bc*/ 	.word	0x00002420
        /*01c0*/ 	.word	0x0000009b
        /*01c4*/ 	.word	0x00000010
        /*01c8*/ 	.short	0x010a
        /*01ca*/ 	.byte	0x2d
	.zero		1


	//   ....[19]....
        /*01cc*/ 	.word	0x00008a00
        /*01d0*/ 	.word	0x0000009e
        /*01d4*/ 	.word	0x00000000
        /*01d8*/ 	.short	0x0101
        /*01da*/ 	.byte	0x2e
	.zero		1


	//   ....[20]....
        /*01dc*/ 	.word	0x000093e0
        /*01e0*/ 	.word	0x00000007
        /*01e4*/ 	.word	0x00000010
        /*01e8*/ 	.short	0x010a
        /*01ea*/ 	.byte	0x3f
	.zero		1


	//   ....[21]....
        /*01ec*/ 	.word	0x00009840
        /*01f0*/ 	.word	0x00000003
        /*01f4*/ 	.word	0x00000058
        /*01f8*/ 	.short	0x0101
        /*01fa*/ 	.byte	0x3f
	.zero		1


	//   ....[22]....
        /*01fc*/ 	.word	0x00009fb0
        /*0200*/ 	.word	0x00000007
        /*0204*/ 	.word	0x00000000
        /*0208*/ 	.short	0x010a
        /*020a*/ 	.byte	0x3f
	.zero		1


	//   ....[23]....
        /*020c*/ 	.word	0x0000a030
        /*0210*/ 	.word	0x00000003
        /*0214*/ 	.word	0x00000000
        /*0218*/ 	.short	0x010a
        /*021a*/ 	.byte	0x3f
	.zero		1


	//   ....[24]....
        /*021c*/ 	.word	0x0000a090
        /*0220*/ 	.word	0x0000009d
        /*0224*/ 	.word	0x00000000
        /*0228*/ 	.short	0x010a
        /*022a*/ 	.byte	0x3f
	.zero		1


	//   ....[25]....
        /*022c*/ 	.word	0x0000a0e0
        /*0230*/ 	.word	0x00000003
        /*0234*/ 	.word	0x00000000
        /*0238*/ 	.short	0x010a
        /*023a*/ 	.byte	0x3f
	.zero		1


	//   ....[26]....
        /*023c*/ 	.word	0x0000a140
        /*0240*/ 	.word	0x00000004
        /*0244*/ 	.word	0x00000000
        /*0248*/ 	.short	0x010a
        /*024a*/ 	.byte	0x3f
	.zero		1


	//   ....[27]....
        /*024c*/ 	.word	0x0000a190
        /*0250*/ 	.word	0x0000009d
        /*0254*/ 	.word	0x00000010
        /*0258*/ 	.short	0x010a
        /*025a*/ 	.byte	0x3f
	.zero		1


	//   ....[28]....
        /*025c*/ 	.word	0x0000a260
        /*0260*/ 	.word	0x00000007
        /*0264*/ 	.word	0x00000010
        /*0268*/ 	.short	0x010a
        /*026a*/ 	.byte	0x3f
	.zero		1


	//   ....[29]....
        /*026c*/ 	.word	0x0000a330
        /*0270*/ 	.word	0x00000007
        /*0274*/ 	.word	0x00000000
        /*0278*/ 	.short	0x010a
        /*027a*/ 	.byte	0x3f
	.zero		1


	//----- nvinfo : EIATTR_NUM_MBARRIERS
	.align		4
.L_35:
        /*027c*/ 	.byte	0x03, 0x38
        /*027e*/ 	.short	0x000a


	//----- nvinfo : EIATTR_EXIT_INSTR_OFFSETS
	.align		4
        /*0280*/ 	.byte	0x04, 0x1c
        /*0282*/ 	.short	(.L_37 - .L_36)


	//   ....[0]....
.L_36:
        /*0284*/ 	.word	0x00001200


	//   ....[1]....
        /*0288*/ 	.word	0x00001260


	//   ....[2]....
        /*028c*/ 	.word	0x00009110


	//   ....[3]....
        /*0290*/ 	.word	0x00009140


	//   ....[4]....
        /*0294*/ 	.word	0x0000a080


	//----- nvinfo : EIATTR_MAX_THREADS
	.align		4
.L_37:
        /*0298*/ 	.byte	0x04, 0x05
        /*029a*/ 	.short	(.L_39 - .L_38)
.L_38:
        /*029c*/ 	.word	0x00000180
        /*02a0*/ 	.word	0x00000001
        /*02a4*/ 	.word	0x00000001


	//----- nvinfo : EIATTR_CRS_STACK_SIZE
	.align		4
.L_39:
        /*02a8*/ 	.byte	0x04, 0x1e
        /*02aa*/ 	.short	(.L_41 - .L_40)
.L_40:
        /*02ac*/ 	.word	0x00000000


	//----- nvinfo : EIATTR_CBANK_PARAM_SIZE
	.align		4
.L_41:
        /*02b0*/ 	.byte	0x03, 0x19
        /*02b2*/ 	.short	0x0470


	//----- nvinfo : EIATTR_PARAM_CBANK
	.align		4
        /*02b4*/ 	.byte	0x04, 0x0a
        /*02b6*/ 	.short	(.L_43 - .L_42)
	.align		4
.L_42:
        /*02b8*/ 	.word	index@(.nv.constant0._ZN7cutlass13device_kernelINS_4gemm6kernel13GemmUniversalIN4cute5tupleIJiiiiEEENS1_10collective13CollectiveMmaINS1_34MainloopSm90TmaGmmaWarpSpecializedILi2ENS5_IJNS4_1CILi1EEESB_SB_EEENS1_32KernelTmaWarpSpecializedPingpongEEENS5_IJNSA_ILi64EEENSA_ILi256EEESF_EEEfNS5_IJlSB_lEEEfSI_NS4_8TiledMMAINS4_8MMA_AtomIJNS4_4SM904GMMA30MMA_64x256x8_F32TF32TF32_SS_TNILNSM_7ScaleInE1ELSO_1EEEEEENS4_6LayoutISC_NS5_IJNSA_ILi0EEESS_SS_EEEEENS5_IJNS4_10UnderscoreESV_SV_EEEEENS4_13SM90_TMA_LOADENS4_14ComposedLayoutINS4_7SwizzleILi3ELi4ELi3EEENS4_18smem_ptr_flag_bitsILi32EEENSR_INS5_IJNSA_ILi8EEENSA_ILi32EEEEEENS5_IJS15_SB_EEEEEEEvNS4_8identityESY_S19_vS1A_EENS_8epilogue10collective6detail29Sm90TmaWarpSpecializedAdapterINS1D_15DefaultEpilogueIfSI_SI_NS1C_6thread17LinearCombinationIfLi1EffLNS1H_9ScaleType4KindE0ELNS_15FloatRoundStyleE2EfEENS1_15EpilogueDefaultEEEEEvvEEEEvNT_6ParamsE)
        /*02bc*/ 	.short	0x0210
        /*02be*/ 	.short	0x0470


	//----- nvinfo : EIATTR_SW_WAR
	.align		4
.L_43:
        /*02c0*/ 	.byte	0x04, 0x36
        /*02c2*/ 	.short	(.L_45 - .L_44)
.L_44:
        /*02c4*/ 	.word	0x00000008
.L_45:


//--------------------- .nv.callgraph             --------------------------
	.section	.nv.callgraph,"",@"SHT_CUDA_CALLGRAPH"
	.align	4
	.sectionentsize	8
	.align		4
        /*0000*/ 	.word	0x00000000
	.align		4
        /*0004*/ 	.word	0xffffffff
	.align		4
        /*0008*/ 	.word	index@(_ZN7cutlass13device_kernelINS_4gemm6kernel13GemmUniversalIN4cute5tupleIJiiiiEEENS1_10collective13CollectiveMmaINS1_34MainloopSm90TmaGmmaWarpSpecializedILi2ENS5_IJNS4_1CILi1EEESB_SB_EEENS1_32KernelTmaWarpSpecializedPingpongEEENS5_IJNSA_ILi64EEENSA_ILi256EEESF_EEEfNS5_IJlSB_lEEEfSI_NS4_8TiledMMAINS4_8MMA_AtomIJNS4_4SM904GMMA30MMA_64x256x8_F32TF32TF32_SS_TNILNSM_7ScaleInE1ELSO_1EEEEEENS4_6LayoutISC_NS5_IJNSA_ILi0EEESS_SS_EEEEENS5_IJNS4_10UnderscoreESV_SV_EEEEENS4_13SM90_TMA_LOADENS4_14ComposedLayoutINS4_7SwizzleILi3ELi4ELi3EEENS4_18smem_ptr_flag_bitsILi32EEENSR_INS5_IJNSA_ILi8EEENSA_ILi32EEEEEENS5_IJS15_SB_EEEEEEEvNS4_8identityESY_S19_vS1A_EENS_8epilogue10collective6detail29Sm90TmaWarpSpecializedAdapterINS1D_15DefaultEpilogueIfSI_SI_NS1C_6thread17LinearCombinationIfLi1EffLNS1H_9ScaleType4KindE0ELNS_15FloatRoundStyleE2EfEENS1_15EpilogueDefaultEEEEEvvEEEEvNT_6ParamsE)
	.align		4
        /*000c*/ 	.word	index@(__assertfail)
	.align		4
        /*0010*/ 	.word	0x00000000
	.align		4
        /*0014*/ 	.word	0xfffffffe
	.align		4
        /*0018*/ 	.word	0x00000000
	.align		4
        /*001c*/ 	.word	0xfffffffd
	.align		4
        /*0020*/ 	.word	0x00000000
	.align		4
        /*0024*/ 	.word	0xfffffffc


//--------------------- .nv.constant4             --------------------------
	.section	.nv.constant4,"a",@progbits
	.align	8
	.align		8
.nv.constant4:
        /*0000*/ 	.dword	__assertfail
	.align		8
        /*0008*/ 	.dword	__unnamed_1
	.align		8
        /*0010*/ 	.dword	_ZN40_INTERNAL_1a752bff_4_k_cu_91ab2148_345514cuda3std3__45__cpo5beginE
	.align		8
        /*0018*/ 	.dword	_ZN40_INTERNAL_1a752bff_4_k_cu_91ab2148_345514cuda3std3__45__cpo3endE
	.align		8
        /*0020*/ 	.dword	_ZN40_INTERNAL_1a752bff_4_k_cu_91ab2148_345514cuda3std3__45__cpo6cbeginE
	.align		8
        /*0028*/ 	.dword	_ZN40_INTERNAL_1a752bff_4_k_cu_91ab2148_345514cuda3std3__45__cpo4cendE
	.align		8
        /*0030*/ 	.dword	_ZN40_INTERNAL_1a752bff_4_k_cu_91ab2148_345514cuda3std3__442_GLOBAL__N__1a752bff_4_k_cu_91ab2148_345516ignoreE
	.align		8
        /*0038*/ 	.dword	_ZN40_INTERNAL_1a752bff_4_k_cu_91ab2148_345514cuda3std3__419piecewise_constructE
	.align		8
        /*0040*/ 	.dword	_ZN40_INTERNAL_1a752bff_4_k_cu_91ab2148_345514cuda3std3__48in_placeE
	.align		8
        /*0048*/ 	.dword	_ZN40_INTERNAL_1a752bff_4_k_cu_91ab2148_345514cuda3std6ranges3__45__cpo4swapE
	.align		8
        /*0050*/ 	.dword	_ZN40_INTERNAL_1a752bff_4_k_cu_91ab2148_345514cuda3std6ranges3__45__cpo9iter_moveE
	.align		8
        /*0058*/ 	.dword	_ZN40_INTERNAL_1a752bff_4_k_cu_91ab2148_345514cute7productE
	.align		8
        /*0060*/ 	.dword	_ZN40_INTERNAL_1a752bff_4_k_cu_91ab2148_345514cute1_E
	.align		8
        /*0068*/ 	.dword	$str$22
	.align		8
        /*0070*/ 	.dword	$str$23


//--------------------- .text._ZN7cutlass13device_kernelINS_4gemm6kernel13GemmUniversalIN4cute5tupleIJiiiiEEENS1_10collective13CollectiveMmaINS1_34MainloopSm90TmaGmmaWarpSpecializedILi2ENS5_IJNS4_1CILi1EEESB_SB_EEENS1_32KernelTmaWarpSpecializedPingpongEEENS5_IJNSA_ILi64EEENSA_ILi256EEESF_EEEfNS5_IJlSB_lEEEfSI_NS4_8TiledMMAINS4_8MMA_AtomIJNS4_4SM904GMMA30MMA_64x256x8_F32TF32TF32_SS_TNILNSM_7ScaleInE1ELSO_1EEEEEENS4_6LayoutISC_NS5_IJNSA_ILi0EEESS_SS_EEEEENS5_IJNS4_10UnderscoreESV_SV_EEEEENS4_13SM90_TMA_LOADENS4_14ComposedLayoutINS4_7SwizzleILi3ELi4ELi3EEENS4_18smem_ptr_flag_bitsILi32EEENSR_INS5_IJNSA_ILi8EEENSA_ILi32EEEEEENS5_IJS15_SB_EEEEEEEvNS4_8identityESY_S19_vS1A_EENS_8epilogue10collective6detail29Sm90TmaWarpSpecializedAdapterINS1D_15DefaultEpilogueIfSI_SI_NS1C_6thread17LinearCombinationIfLi1EffLNS1H_9ScaleType4KindE0ELNS_15FloatRoundStyleE2EfEENS1_15EpilogueDefaultEEEEEvvEEEEvNT_6ParamsE --------------------------
	.section	.text._ZN7cutlass13device_kernelINS_4gemm6kernel13GemmUniversalIN4cute5tupleIJiiiiEEENS1_10collective13CollectiveMmaINS1_34MainloopSm90TmaGmmaWarpSpecializedILi2ENS5_IJNS4_1CILi1EEESB_SB_EEENS1_32KernelTmaWarpSpecializedPingpongEEENS5_IJNSA_ILi64EEENSA_ILi256EEESF_EEEfNS5_IJlSB_lEEEfSI_NS4_8TiledMMAINS4_8MMA_AtomIJNS4_4SM904GMMA30MMA_64x256x8_F32TF32TF32_SS_TNILNSM_7ScaleInE1ELSO_1EEEEEENS4_6LayoutISC_NS5_IJNSA_ILi0EEESS_SS_EEEEENS5_IJNS4_10UnderscoreESV_SV_EEEEENS4_13SM90_TMA_LOADENS4_14ComposedLayoutINS4_7SwizzleILi3ELi4ELi3EEENS4_18smem_ptr_flag_bitsILi32EEENSR_INS5_IJNSA_ILi8EEENSA_ILi32EEEEEENS5_IJS15_SB_EEEEEEEvNS4_8identityESY_S19_vS1A_EENS_8epilogue10collective6detail29Sm90TmaWarpSpecializedAdapterINS1D_15DefaultEpilogueIfSI_SI_NS1C_6thread17LinearCombinationIfLi1EffLNS1H_9ScaleType4KindE0ELNS_15FloatRoundStyleE2EfEENS1_15EpilogueDefaultEEEEEvvEEEEvNT_6ParamsE,"ax",@progbits
	.align	128
.text._ZN7cutlass13device_kernelINS_4gemm6kernel13GemmUniversalIN4cute5tupleIJiiiiEEENS1_10collective13CollectiveMmaINS1_34MainloopSm90TmaGmmaWarpSpecializedILi2ENS5_IJNS4_1CILi1EEESB_SB_EEENS1_32KernelTmaWarpSpecializedPingpongEEENS5_IJNSA_ILi64EEENSA_ILi256EEESF_EEEfNS5_IJlSB_lEEEfSI_NS4_8TiledMMAINS4_8MMA_AtomIJNS4_4SM904GMMA30MMA_64x256x8_F32TF32TF32_SS_TNILNSM_7ScaleInE1ELSO_1EEEEEENS4_6LayoutISC_NS5_IJNSA_ILi0EEESS_SS_EEEEENS5_IJNS4_10UnderscoreESV_SV_EEEEENS4_13SM90_TMA_LOADENS4_14ComposedLayoutINS4_7SwizzleILi3ELi4ELi3EEENS4_18smem_ptr_flag_bitsILi32EEENSR_INS5_IJNSA_ILi8EEENSA_ILi32EEEEEENS5_IJS15_SB_EEEEEEEvNS4_8identityESY_S19_vS1A_EENS_8epilogue10collective6detail29Sm90TmaWarpSpecializedAdapterINS1D_15DefaultEpilogueIfSI_SI_NS1C_6thread17LinearCombinationIfLi1EffLNS1H_9ScaleType4KindE0ELNS_15FloatRoundStyleE2EfEENS1_15EpilogueDefaultEEEEEvvEEEEvNT_6ParamsE:
        .type           _ZN7cutlass13device_kernelINS_4gemm6kernel13GemmUniversalIN4cute5tupleIJiiiiEEENS1_10collective13CollectiveMmaINS1_34MainloopSm90TmaGmmaWarpSpecializedILi2ENS5_IJNS4_1CILi1EEESB_SB_EEENS1_32KernelTmaWarpSpecializedPingpongEEENS5_IJNSA_ILi64EEENSA_ILi256EEESF_EEEfNS5_IJlSB_lEEEfSI_NS4_8TiledMMAINS4_8MMA_AtomIJNS4_4SM904GMMA30MMA_64x256x8_F32TF32TF32_SS_TNILNSM_7ScaleInE1ELSO_1EEEEEENS4_6LayoutISC_NS5_IJNSA_ILi0EEESS_SS_EEEEENS5_IJNS4_10UnderscoreESV_SV_EEEEENS4_13SM90_TMA_LOADENS4_14ComposedLayoutINS4_7SwizzleILi3ELi4ELi3EEENS4_18smem_ptr_flag_bitsILi32EEENSR_INS5_IJNSA_ILi8EEENSA_ILi32EEEEEENS5_IJS15_SB_EEEEEEEvNS4_8identityESY_S19_vS1A_EENS_8epilogue10collective6detail29Sm90TmaWarpSpecializedAdapterINS1D_15DefaultEpilogueIfSI_SI_NS1C_6thread17LinearCombinationIfLi1EffLNS1H_9ScaleType4KindE0ELNS_15FloatRoundStyleE2EfEENS1_15EpilogueDefaultEEEEEvvEEEEvNT_6ParamsE,@function
        .size           _ZN7cutlass13device_kernelINS_4gemm6kernel13GemmUniversalIN4cute5tupleIJiiiiEEENS1_10collective13CollectiveMmaINS1_34MainloopSm90TmaGmmaWarpSpecializedILi2ENS5_IJNS4_1CILi1EEESB_SB_EEENS1_32KernelTmaWarpSpecializedPingpongEEENS5_IJNSA_ILi64EEENSA_ILi256EEESF_EEEfNS5_IJlSB_lEEEfSI_NS4_8TiledMMAINS4_8MMA_AtomIJNS4_4SM904GMMA30MMA_64x256x8_F32TF32TF32_SS_TNILNSM_7ScaleInE1ELSO_1EEEEEENS4_6LayoutISC_NS5_IJNSA_ILi0EEESS_SS_EEEEENS5_IJNS4_10UnderscoreESV_SV_EEEEENS4_13SM90_TMA_LOADENS4_14ComposedLayoutINS4_7SwizzleILi3ELi4ELi3EEENS4_18smem_ptr_flag_bitsILi32EEENSR_INS5_IJNSA_ILi8EEENSA_ILi32EEEEEENS5_IJS15_SB_EEEEEEEvNS4_8identityESY_S19_vS1A_EENS_8epilogue10collective6detail29Sm90TmaWarpSpecializedAdapterINS1D_15DefaultEpilogueIfSI_SI_NS1C_6thread17LinearCombinationIfLi1EffLNS1H_9ScaleType4KindE0ELNS_15FloatRoundStyleE2EfEENS1_15EpilogueDefaultEEEEEvvEEEEvNT_6ParamsE,(.L_x_320 - _ZN7cutlass13device_kernelINS_4gemm6kernel13GemmUniversalIN4cute5tupleIJiiiiEEENS1_10collective13CollectiveMmaINS1_34MainloopSm90TmaGmmaWarpSpecializedILi2ENS5_IJNS4_1CILi1EEESB_SB_EEENS1_32KernelTmaWarpSpecializedPingpongEEENS5_IJNSA_ILi64EEENSA_ILi256EEESF_EEEfNS5_IJlSB_lEEEfSI_NS4_8TiledMMAINS4_8MMA_AtomIJNS4_4SM904GMMA30MMA_64x256x8_F32TF32TF32_SS_TNILNSM_7ScaleInE1ELSO_1EEEEEENS4_6LayoutISC_NS5_IJNSA_ILi0EEESS_SS_EEEEENS5_IJNS4_10UnderscoreESV_SV_EEEEENS4_13SM90_TMA_LOADENS4_14ComposedLayoutINS4_7SwizzleILi3ELi4ELi3EEENS4_18smem_ptr_flag_bitsILi32EEENSR_INS5_IJNSA_ILi8EEENSA_ILi32EEEEEENS5_IJS15_SB_EEEEEEEvNS4_8identityESY_S19_vS1A_EENS_8epilogue10collective6detail29Sm90TmaWarpSpecializedAdapterINS1D_15DefaultEpilogueIfSI_SI_NS1C_6thread17LinearCombinationIfLi1EffLNS1H_9ScaleType4KindE0ELNS_15FloatRoundStyleE2EfEENS1_15EpilogueDefaultEEEEEvvEEEEvNT_6ParamsE)
        .other          _ZN7cutlass13device_kernelINS_4gemm6kernel13GemmUniversalIN4cute5tupleIJiiiiEEENS1_10collective13CollectiveMmaINS1_34MainloopSm90TmaGmmaWarpSpecializedILi2ENS5_IJNS4_1CILi1EEESB_SB_EEENS1_32KernelTmaWarpSpecializedPingpongEEENS5_IJNSA_ILi64EEENSA_ILi256EEESF_EEEfNS5_IJlSB_lEEEfSI_NS4_8TiledMMAINS4_8MMA_AtomIJNS4_4SM904GMMA30MMA_64x256x8_F32TF32TF32_SS_TNILNSM_7ScaleInE1ELSO_1EEEEEENS4_6LayoutISC_NS5_IJNSA_ILi0EEESS_SS_EEEEENS5_IJNS4_10UnderscoreESV_SV_EEEEENS4_13SM90_TMA_LOADENS4_14ComposedLayoutINS4_7SwizzleILi3ELi4ELi3EEENS4_18smem_ptr_flag_bitsILi32EEENSR_INS5_IJNSA_ILi8EEENSA_ILi32EEEEEENS5_IJS15_SB_EEEEEEEvNS4_8identityESY_S19_vS1A_EENS_8epilogue10collective6detail29Sm90TmaWarpSpecializedAdapterINS1D_15DefaultEpilogueIfSI_SI_NS1C_6thread17LinearCombinationIfLi1EffLNS1H_9ScaleType4KindE0ELNS_15FloatRoundStyleE2EfEENS1_15EpilogueDefaultEEEEEvvEEEEvNT_6ParamsE,@"STO_CUDA_ENTRY STV_DEFAULT"
_ZN7cutlass13device_kernelINS_4gemm6kernel13GemmUniversalIN4cute5tupleIJiiiiEEENS1_10collective13CollectiveMmaINS1_34MainloopSm90TmaGmmaWarpSpecializedILi2ENS5_IJNS4_1CILi1EEESB_SB_EEENS1_32KernelTmaWarpSpecializedPingpongEEENS5_IJNSA_ILi64EEENSA_ILi256EEESF_EEEfNS5_IJlSB_lEEEfSI_NS4_8TiledMMAINS4_8MMA_AtomIJNS4_4SM904GMMA30MMA_64x256x8_F32TF32TF32_SS_TNILNSM_7ScaleInE1ELSO_1EEEEEENS4_6LayoutISC_NS5_IJNSA_ILi0EEESS_SS_EEEEENS5_IJNS4_10UnderscoreESV_SV_EEEEENS4_13SM90_TMA_LOADENS4_14ComposedLayoutINS4_7SwizzleILi3ELi4ELi3EEENS4_18smem_ptr_flag_bitsILi32EEENSR_INS5_IJNSA_ILi8EEENSA_ILi32EEEEEENS5_IJS15_SB_EEEEEEEvNS4_8identityESY_S19_vS1A_EENS_8epilogue10collective6detail29Sm90TmaWarpSpecializedAdapterINS1D_15DefaultEpilogueIfSI_SI_NS1C_6thread17LinearCombinationIfLi1EffLNS1H_9ScaleType4KindE0ELNS_15FloatRoundStyleE2EfEENS1_15EpilogueDefaultEEEEEvvEEEEvNT_6ParamsE:
[----:B------:R-:W0:Y:S01]  /*0000*/  LDC R1, c[0x0][0x28] ;  /* 0x00000a00ff017b82 */ /* 0x000e220000000800 */
[----:B------:R-:W1:Y:S01]  /*0010*/  S2R R4, SR_TID.X ;  /* 0x0000000000047919 */ /* 0x000e620000002100 */
[----:B------:R-:W-:Y:S01]  /*0020*/  ELECT P0, URZ, PT ;  /* 0x00000000003f782f */ /* 0x000fe20003800000 */
[----:B------:R-:W-:Y:S01]  /*0030*/  BSSY B0, `(.L_x_0) ;  /* 0x0000014000007945 */ /* 0x000fe20003800000 */
[----:B-1----:R-:W-:-:S05]  /*0040*/  SHF.R.U32.HI R0, RZ, 0x5, R4 ;  /* 0x00000005ff007819 */ /* 0x002fca0000011604 */
[----:B------:R-:W1:Y:S02]  /*0050*/  SHFL.IDX PT, R2, R0, RZ, 0x1f ;  /* 0x00001fff00027589 */ /* 0x000e6400000e0000 */
[----:B-1----:R-:W-:Y:S02]  /*0060*/  R2UR UR8, R2 ;  /* 0x00000000020872ca */ /* 0x002fe400000e0000 */
[----:B------:R-:W-:-:S05]  /*0070*/  SHF.R.U32.HI R2, RZ, 0x7, R4 ;  /* 0x00000007ff027819 */ /* 0x000fca0000011604 */
[----:B------:R1:W2:Y:S06]  /*0080*/  SHFL.IDX PT, R3, R2, RZ, 0x1f ;  /* 0x00001fff02037589 */ /* 0x0002ac00000e0000 */
[----:B------:R-:W-:Y:S02]  /*0090*/  USHF.R.S32.HI UR4, URZ, 0x1f, UR8 ;  /* 0x0000001f3f047899 */ /* 0x000fe40008011408 */
[----:B------:R-:W-:Y:S02]  /*00a0*/  ISETP.NE.OR P0, PT, RZ, UR8, !P0 ;  /* 0x00000008ff007c0c */ /* 0x000fe4000c705670 */
[----:B------:R-:W-:-:S04]  /*00b0*/  ULEA.HI UR4, UR4, UR8, URZ, 0x2 ;  /* 0x0000000804047291 */ /* 0x000fc8000f8f103f */
[----:B------:R-:W-:-:S04]  /*00c0*/  ULOP3.LUT UR4, UR4, 0xfffffffc, URZ, 0xc0, !UPT ;  /* 0xfffffffc04047892 */ /* 0x000fc8000f8ec03f */
[----:B------:R-:W-:-:S03]  /*00d0*/  UIADD3 UR8, UR8, -UR4, URZ ;  /* 0x8000000408087290 */ /* 0x000fc6000fffe03f */
[----:B01----:R-:W-:Y:S09]  /*00e0*/  @P0 BRA `(.L_x_1) ;  /* 0x0000000000200947 */ /* 0x003ff20003800000 */
[----:B------:R-:W-:Y:S02]  /*00f0*/  ULDC.64 UR4, c[0x0][0x198] ;  /* 0x0000660000047ab9 */ /* 0x000fe40000000a00 */
[----:B------:R-:W-:Y:S02]  /*0100*/  UIADD3 UR6, UP0, UR4, 0xf0, URZ ;  /* 0x000000f004067890 */ /* 0x000fe4000ff1e03f */
[----:B------:R-:W-:Y:S02]  /*0110*/  UIADD3 UR4, UP1, UR4, 0x1f0, URZ ;  /* 0x000001f004047890 */ /* 0x000fe4000ff3e03f */
[----:B------:R-:W-:Y:S02]  /*0120*/  UIADD3.X UR7, URZ, UR5, URZ, UP0, !UPT ;  /* 0x000000053f077290 */ /* 0x000fe400087fe43f */
[----:B------:R-:W-:-:S07]  /*0130*/  UIADD3.X UR5, URZ, UR5, URZ, UP1, !UPT ;  /* 0x000000053f057290 */ /* 0x000fce0008ffe43f */
[----:B------:R0:W-:Y:S02]  /*0140*/  UTMACCTL.PF [UR6] ;  /* 0x00000000060079b9 */ /* 0x0001e40008040000 */
[----:B------:R0:W-:Y:S02]  /*0150*/  UTMACCTL.PF [UR4] ;  /* 0x00000000040079b9 */ /* 0x0001e40008040000 */
[----:B0-----:R-:W-:Y:S01]  /*0160*/  NOP ;  /* 0x0000000000007918 */ /* 0x001fe20000000000 */
.L_x_1:
[----:B------:R-:W-:Y:S05]  /*0170*/  BSYNC B0 ;  /* 0x0000000000007941 */ /* 0x000fea0003800000 */
.L_x_0:
[----:B------:R-:W0:Y:S01]  /*0180*/  SHFL.IDX PT, R5, R0, RZ, 0x1f ;  /* 0x00001fff00057589 */ /* 0x000e2200000e0000 */
[----:B--2---:R-:W-:Y:S01]  /*0190*/  R2UR UR15, R3 ;  /* 0x00000000030f72ca */ /* 0x004fe200000e0000 */
[----:B------:R-:W-:-:S04]  /*01a0*/  UISETP.NE.AND UP0, UPT, UR8, 0x3, UPT ;  /* 0x000000030800788c */ /* 0x000fc8000bf05270 */
[----:B------:R-:W-:-:S08]  /*01b0*/  UISETP.EQ.OR UP0, UPT, UR8, URZ, !UP0 ;  /* 0x0000003f0800728c */ /* 0x000fd0000c702670 */
[----:B------:R-:W-:Y:S02]  /*01c0*/  UIADD3 UR18, UR15, -0x1, URZ ;  /* 0xffffffff0f127890 */ /* 0x000fe4000fffe03f */
[----:B------:R-:W-:Y:S02]  /*01d0*/  UISETP.EQ.AND UP0, UPT, UR15, URZ, UP0 ;  /* 0x0000003f0f00728c */ /* 0x000fe40008702270 */
[----:B------:R-:W-:Y:S02]  /*01e0*/  UISETP.GE.U32.AND UP1, UPT, UR18, 0x2, UPT ;  /* 0x000000021200788c */ /* 0x000fe4000bf26070 */
[----:B------:R-:W-:Y:S01]  /*01f0*/  USEL UR42, URZ, 0x1, !UP0 ;  /* 0x000000013f2a7887 */ /* 0x000fe2000c000000 */
[----:B0-----:R-:W-:-:S03]  /*0200*/  ISETP.NE.AND P0, PT, R5, RZ, PT ;  /* 0x000000ff0500720c */ /* 0x001fc60003f05270 */
[----:B------:R-:W-:-:S10]  /*0210*/  USEL UR42, UR42, 0x2, UP1 ;  /* 0x000000022a2a7887 */ /* 0x000fd40008800000 */
[----:B------:R-:W-:Y:S05]  /*0220*/  @P0 BRA `(.L_x_2) ;  /* 0x0000000000480947 */ /* 0x000fea0003800000 */
[----:B------:R-:W0:Y:S01]  /*0230*/  S2UR UR9, SR_CgaCtaId ;  /* 0x00000000000979c3 */ /* 0x000e220000008800 */
[----:B------:R-:W-:Y:S01]  /*0240*/  UMOV UR4, 0x400 ;  /* 0x0000040000047882 */ /* 0x000fe20000000000 */
[----:B------:R-:W-:Y:S01]  /*0250*/  UMOV UR5, 0x1 ;  /* 0x0000000100057882 */ /* 0x000fe20000000000 */
[----:B------:R-:W-:Y:S01]  /*0260*/  UMOV UR6, 0x80 ;  /* 0x0000008000067882 */ /* 0x000fe20000000000 */
[----:B------:R-:W-:Y:S01]  /*0270*/  ELECT P0, URZ, PT ;  /* 0x00000000003f782f */ /* 0x000fe20003800000 */
[----:B------:R-:W-:-:S04]  /*0280*/  UIADD3 UR6, -UR6, 0x100000, URZ ;  /* 0x0010000006067890 */ /* 0x000fc8000fffe13f */
[----:B------:R-:W-:Y:S02]  /*0290*/  USHF.L.U32 UR7, UR6, 0xb, URZ ;  /* 0x0000000b06077899 */ /* 0x000fe4000800063f */
[----:B------:R-:W-:Y:S02]  /*02a0*/  USHF.L.U32 UR6, UR6, 0x1, URZ ;  /* 0x0000000106067899 */ /* 0x000fe4000800063f */
[----:B0-----:R-:W-:Y:S02]  /*02b0*/  ULEA UR9, UR9, UR4, 0x18 ;  /* 0x0000000409097291 */ /* 0x001fe4000f8ec03f */
[----:B------:R-:W-:-:S04]  /*02c0*/  UIADD3 UR4, -UR5, 0x100000, URZ ;  /* 0x0010000005047890 */ /* 0x000fc8000fffe13f */
[----:B------:R-:W-:Y:S02]  /*02d0*/  USHF.L.U32 UR5, UR4, 0xb, URZ ;  /* 0x0000000b04057899 */ /* 0x000fe4000800063f */
[----:B------:R-:W-:Y:S01]  /*02e0*/  USHF.L.U32 UR4, UR4, 0x1, URZ ;  /* 0x0000000104047899 */ /* 0x000fe2000800063f */
[----:B------:R-:W0:Y:S11]  /*02f0*/  FENCE.VIEW.ASYNC.S ;  /* 0x00000000000073c6 */ /* 0x000e360000000000 */
[----:B0-----:R0:W1:Y:S01]  /*0300*/  SYNCS.EXCH.64 URZ, [UR9], UR4 ;  /* 0x00000004093f75b2 */ /* 0x0010620008000100 */
[----:B------:R0:W2:Y:S01]  /*0310*/  SYNCS.EXCH.64 URZ, [UR9+0x10], UR6 ;  /* 0x00001006093f75b2 */ /* 0x0000a20008000100 */
[----:B------:R0:W3:Y:S01]  /*0320*/  SYNCS.EXCH.64 URZ, [UR9+0x8], UR4 ;  /* 0x00000804093f75b2 */ /* 0x0000e20008000100 */
[----:B------:R0:W4:Y:S01]  /*0330*/  SYNCS.EXCH.64 URZ, [UR9+0x18], UR6 ;  /* 0x00001806093f75b2 */ /* 0x0001220008000100 */
[----:B------:R-:W-:Y:S01]  /*0340*/  NOP ;  /* 0x0000000000007918 */ /* 0x000fe20000000000 */
.L_x_2:
[----:B------:R-:W5:Y:S01]  /*0350*/  SHFL.IDX PT, R5, R0, RZ, 0x1f ;  /* 0x00001fff00057589 */ /* 0x000f6200000e0000 */
[----:B------:R-:W-:Y:S01]  /*0360*/  ELECT P0, URZ, PT ;  /* 0x00000000003f782f */ /* 0x000fe20003800000 */
[----:B------:R-:W-:Y:S01]  /*0370*/  NOP ;  /* 0x0000000000007918 */ /* 0x000fe20000000000 */
[----:B------:R-:W-:Y:S01]  /*0380*/  ELECT P1, URZ, PT ;  /* 0x00000000003f782f */ /* 0x000fe20003820000 */
[----:B------:R-:W1:Y:S01]  /*0390*/  SHFL.IDX PT, R3, R0, RZ, 0x1f ;  /* 0x00001fff00037589 */ /* 0x000e6200000e0000 */
[----:B0-----:R-:W-:Y:S01]  /*03a0*/  UMOV UR4, 0x20 ;  /* 0x0000002000047882 */ /* 0x001fe20000000000 */
[----:B------:R-:W-:Y:S01]  /*03b0*/  UMOV UR12, 0x80 ;  /* 0x00000080000c7882 */ /* 0x000fe20000000000 */
[----:B------:R-:W-:Y:S01]  /*03c0*/  NOP ;  /* 0x0000000000007918 */ /* 0x000fe20000000000 */
[----:B------:R0:W0:Y:S01]  /*03d0*/  SHFL.IDX PT, R0, R2, RZ, 0x1f ;  /* 0x00001fff02007589 */ /* 0x00002200000e0000 */
[----:B------:R-:W-:Y:S01]  /*03e0*/  ULDC.64 UR50, c[0x0][0x208] ;  /* 0x0000820000327ab9 */ /* 0x000fe20000000a00 */
[----:B-----5:R-:W-:-:S02]  /*03f0*/  ISETP.NE.OR P0, PT, R5, RZ, !P0 ;  /* 0x000000ff0500720c */ /* 0x020fc40004705670 */
[----:B-1----:R-:W-:Y:S02]  /*0400*/  ISETP.NE.OR P1, PT, R3, RZ, !P1 ;  /* 0x000000ff0300720c */ /* 0x002fe40004f25670 */
[----:B------:R-:W-:-:S04]  /*0410*/  SHF.R.S32.HI R3, RZ, 0x1f, R4 ;  /* 0x0000001fff037819 */ /* 0x000fc80000011404 */
[----:B------:R-:W-:-:S05]  /*0420*/  LEA.HI R3, R3, R4, RZ, 0x7 ;  /* 0x0000000403037211 */ /* 0x000fca00078f38ff */
[----:B------:R-:W-:Y:S01]  /*0430*/  VOTEU.ALL UP0, P0 ;  /* 0x00000000003f7886 */ /* 0x000fe20000000000 */
[----:B------:R-:W-:Y:S01]  /*0440*/  LOP3.LUT R3, R3, 0xffffff80, RZ, 0xc0, !PT ;  /* 0xffffff8003037812 */ /* 0x000fe200078ec0ff */
[----:B------:R-:W-:-:S03]  /*0450*/  VOTEU.ALL UP1, P1 ;  /* 0x00000000003f7886 */ /* 0x000fc60000820000 */
[----:B------:R-:W1:Y:S01]  /*0460*/  @!UP0 S2UR UR7, SR_CgaCtaId ;  /* 0x00000000000789c3 */ /* 0x000e620000008800 */
[----:B------:R-:W-:Y:S01]  /*0470*/  @!UP0 UMOV UR6, 0x400 ;  /* 0x0000040000068882 */ /* 0x000fe20000000000 */
[----:B------:R-:W-:-:S04]  /*0480*/  @!UP0 UIADD3 UR4, -UR4, 0x100000, URZ ;  /* 0x0010000004048890 */ /* 0x000fc8000fffe13f */
[----:B------:R-:W-:Y:S02]  /*0490*/  @!UP0 USHF.L.U32 UR5, UR4, 0xb, URZ ;  /* 0x0000000b04058899 */ /* 0x000fe4000800063f */
[----:B------:R-:W-:Y:S01]  /*04a0*/  @!UP0 USHF.L.U32 UR4, UR4, 0x1, URZ ;  /* 0x0000000104048899 */ /* 0x000fe2000800063f */
[----:B------:R-:W-:Y:S01]  /*04b0*/  IMAD.IADD R3, R4, 0x1, -R3 ;  /* 0x0000000104037824 */ /* 0x000fe200078e0a03 */
[----:B------:R-:W-:Y:S01]  /*04c0*/  @!UP1 UMOV UR10, 0x400 ;  /* 0x00000400000a9882 */ /* 0x000fe20000000000 */
[----:B------:R-:W-:Y:S01]  /*04d0*/  VOTEU.ALL UP2, P1 ;  /* 0x00000000003f7886 */ /* 0x000fe20000840000 */
[----:B------:R-:W-:Y:S01]  /*04e0*/  VOTEU.ALL UP3, P1 ;  /* 0x00000000003f7886 */ /* 0x000fe20000860000 */
[----:B------:R-:W-:Y:S01]  /*04f0*/  VOTEU.ALL UP4, P1 ;  /* 0x00000000003f7886 */ /* 0x000fe20000880000 */
[----:B------:R-:W5:Y:S01]  /*0500*/  @!UP1 S2UR UR11, SR_CgaCtaId ;  /* 0x00000000000b99c3 */ /* 0x000f620000008800 */
[----:B------:R-:W-:Y:S01]  /*0510*/  VOTEU.ALL UP5, P1 ;  /* 0x00000000003f7886 */ /* 0x000fe200008a0000 */
[----:B------:R-:W-:Y:S01]  /*0520*/  ISETP.NE.AND P1, PT, RZ, UR15, PT ;  /* 0x0000000fff007c0c */ /* 0x000fe2000bf25270 */
[----:B-1----:R-:W-:-:S02]  /*0530*/  @!UP0 ULEA UR9, UR7, UR6, 0x18 ;  /* 0x0000000607098291 */ /* 0x002fc4000f8ec03f */
[----:B------:R-:W-:-:S04]  /*0540*/  @!UP1 UIADD3 UR6, -UR12, 0x100000, URZ ;  /* 0x001000000c069890 */ /* 0x000fc8000fffe13f */
[----:B------:R-:W-:Y:S02]  /*0550*/  @!UP1 USHF.L.U32 UR7, UR6, 0xb, URZ ;  /* 0x0000000b06079899 */ /* 0x000fe4000800063f */
[----:B------:R-:W-:Y:S01]  /*0560*/  @!UP1 USHF.L.U32 UR6, UR6, 0x1, URZ ;  /* 0x0000000106069899 */ /* 0x000fe2000800063f */
[----:B------:R-:W-:Y:S01]  /*0570*/  VOTEU.ALL UP0, P0 ;  /* 0x00000000003f7886 */ /* 0x000fe20000000000 */
[----:B-----5:R-:W-:Y:S01]  /*0580*/  @!UP1 ULEA UR10, UR11, UR10, 0x18 ;  /* 0x0000000a0b0a9291 */ /* 0x020fe2000f8ec03f */
[----:B------:R-:W-:Y:S01]  /*0590*/  VOTEU.ALL UP1, P0 ;  /* 0x00000000003f7886 */ /* 0x000fe20000020000 */
[----:B------:R-:W1:Y:S02]  /*05a0*/  FENCE.VIEW.ASYNC.S ;  /* 0x00000000000073c6 */ /* 0x000e640000000000 */
[----:B-1----:R-:W2:Y:S02]  /*05b0*/  @!UP0 SYNCS.EXCH.64 URZ, [UR9+0x50], UR4 ;  /* 0x00005004093f85b2 */ /* 0x002ea40008000100 */
[----:B------:R1:W2:Y:S01]  /*05c0*/  @!UP1 SYNCS.EXCH.64 URZ, [UR9+0x58], UR4 ;  /* 0x00005804093f95b2 */ /* 0x0002a20008000100 */
[----:B------:R-:W-:Y:S01]  /*05d0*/  NOP ;  /* 0x0000000000007918 */ /* 0x000fe20000000000 */
[----:B-1----:R-:W-:-:S02]  /*05e0*/  ULDC.64 UR4, c[0x0][0x598] ;  /* 0x0001660000047ab9 */ /* 0x002fc40000000a00 */
[----:B------:R-:W-:Y:S02]  /*05f0*/  ISETP.NE.U32.AND P0, PT, RZ, UR4, PT ;  /* 0x00000004ff007c0c */ /* 0x000fe4000bf05070 */
[----:B------:R1:W2:Y:S02]  /*0600*/  @!UP2 SYNCS.EXCH.64 URZ, [UR10+0x30], UR6 ;  /* 0x000030060a3fa5b2 */ /* 0x0002a40008000100 */
[----:B------:R-:W-:Y:S01]  /*0610*/  ISETP.NE.AND.EX P0, PT, RZ, UR5, PT, P0 ;  /* 0x00000005ff007c0c */ /* 0x000fe2000bf05300 */
[----:B------:R1:W2:Y:S01]  /*0620*/  @!UP3 SYNCS.EXCH.64 URZ, [UR10+0x38], UR6 ;  /* 0x000038060a3fb5b2 */ /* 0x0002a20008000100 */
[----:B------:R1:W2:Y:S01]  /*0630*/  @!UP4 SYNCS.EXCH.64 URZ, [UR10+0x40], UR6 ;  /* 0x000040060a3fc5b2 */ /* 0x0002a20008000100 */
[----:B------:R1:W2:Y:S01]  /*0640*/  @!UP5 SYNCS.EXCH.64 URZ, [UR10+0x48], UR6 ;  /* 0x000048060a3fd5b2 */ /* 0x0002a20008000100 */
[----:B------:R-:W-:Y:S01]  /*0650*/  NOP ;  /* 0x0000000000007918 */ /* 0x000fe20000000000 */
[----:B--234-:R-:W-:Y:S08]  /*0660*/  BAR.SYNC.DEFER_BLOCKING 0x0 ;  /* 0x0000000000007b1d */ /* 0x01cff00000010000 */
[----:B01----:R-:W-:Y:S05]  /*0670*/  @!P0 BRA `(.L_x_3) ;  /* 0x00000000001c8947 */ /* 0x003fea0003800000 */
[----:B------:R-:W0:Y:S02]  /*0680*/  LDC.64 R6, c[0x0][0x598] ;  /* 0x00016600ff067b82 */ /* 0x000e240000000a00 */
[----:B0-----:R-:W2:Y:S02]  /*0690*/  LDG.E.64 R6, desc[UR50][R6.64] ;  /* 0x0000003206067981 */ /* 0x001ea4000c1e1b00 */
[----:B--2---:R-:W-:-:S04]  /*06a0*/  ISETP.NE.U32.AND P0, PT, R6, RZ, PT ;  /* 0x000000ff0600720c */ /* 0x004fc80003f05070 */
[----:B------:R-:W-:-:S13]  /*06b0*/  ISETP.NE.AND.EX P0, PT, R7, RZ, PT, P0 ;  /* 0x000000ff0700720c */ /* 0x000fda0003f05300 */
[----:B------:R-:W-:Y:S05]  /*06c0*/  @!P0 BRA `(.L_x_3) ;  /* 0x0000000000088947 */ /* 0x000fea0003800000 */
[----:B------:R1:W5:Y:S01]  /*06d0*/  LD.E R23, desc[UR50][R6.64] ;  /* 0x0000003206177980 */ /* 0x000362000c101900 */
[----:B------:R-:W-:Y:S05]  /*06e0*/  BRA `(.L_x_4) ;  /* 0x0000000000247947 */ /* 0x000fea0003800000 */
.L_x_3:
[----:B------:R-:W-:Y:S02]  /*06f0*/  ULDC.64 UR4, c[0x0][0x588] ;  /* 0x0001620000047ab9 */ /* 0x000fe40000000a00 */
[----:B------:R-:W-:-:S04]  /*0700*/  ISETP.NE.U32.AND P0, PT, RZ, UR4, PT ;  /* 0x00000004ff007c0c */ /* 0x000fc8000bf05070 */
[----:B------:R-:W-:-:S13]  /*0710*/  ISETP.NE.AND.EX P0, PT, RZ, UR5, PT, P0 ;  /* 0x00000005ff007c0c */ /* 0x000fda000bf05300 */
[----:B------:R-:W-:Y:S05]  /*0720*/  @!P0 BRA `(.L_x_5) ;  /* 0x00000000000c8947 */ /* 0x000fea0003800000 */
[----:B------:R-:W0:Y:S02]  /*0730*/  LDC.64 R6, c[0x0][0x588] ;  /* 0x00016200ff067b82 */ /* 0x000e240000000a00 */
[----:B0-----:R0:W5:Y:S01]  /*0740*/  LDG.E R23, desc[UR50][R6.64] ;  /* 0x0000003206177981 */ /* 0x001162000c1e1900 */
[----:B------:R-:W-:Y:S05]  /*0750*/  BRA `(.L_x_4) ;  /* 0x0000000000087947 */ /* 0x000fea0003800000 */
.L_x_5:
[----:B------:R-:W-:Y:S02]  /*0760*/  ULDC UR4, c[0x0][0x580] ;  /* 0x0001600000047ab9 */ /* 0x000fe40000000800 */
[----:B------:R-:W-:-:S07]  /*0770*/  IMAD.U32 R23, RZ, RZ, UR4 ;  /* 0x00000004ff177e24 */ /* 0x000fce000f8e00ff */
.L_x_4:
[----:B------:R-:W-:Y:S02]  /*0780*/  ULDC.64 UR4, c[0x0][0x5a0] ;  /* 0x0001680000047ab9 */ /* 0x000fe40000000a00 */
[----:B------:R-:W-:-:S04]  /*0790*/  ISETP.NE.U32.AND P0, PT, RZ, UR4, PT ;  /* 0x00000004ff007c0c */ /* 0x000fc8000bf05070 */
[----:B------:R-:W-:-:S13]  /*07a0*/  ISETP.NE.AND.EX P0, PT, RZ, UR5, PT, P0 ;  /* 0x00000005ff007c0c */ /* 0x000fda000bf05300 */
[----:B------:R-:W-:Y:S05]  /*07b0*/  @!P0 BRA `(.L_x_6) ;  /* 0x00000000001c8947 */ /* 0x000fea0003800000 */
[----:B01----:R-:W0:Y:S02]  /*07c0*/  LDC.64 R6, c[0x0][0x5a0] ;  /* 0x00016800ff067b82 */ /* 0x003e240000000a00 */
[----:B0-----:R-:W2:Y:S02]  /*07d0*/  LDG.E.64 R6, desc[UR50][R6.64] ;  /* 0x0000003206067981 */ /* 0x001ea4000c1e1b00 */
[----:B--2---:R-:W-:-:S04]  /*07e0*/  ISETP.NE.U32.AND P0, PT, R6, RZ, PT ;  /* 0x000000ff0600720c */ /* 0x004fc80003f05070 */
[----:B------:R-:W-:-:S13]  /*07f0*/  ISETP.NE.AND.EX P0, PT, R7, RZ, PT, P0 ;  /* 0x000000ff0700720c */ /* 0x000fda0003f05300 */
[----:B------:R-:W-:Y:S05]  /*0800*/  @!P0 BRA `(.L_x_6) ;  /* 0x0000000000088947 */ /* 0x000fea0003800000 */
[----:B------:R3:W5:Y:S01]  /*0810*/  LD.E R22, desc[UR50][R6.64] ;  /* 0x0000003206167980 */ /* 0x000762000c101900 */
[----:B------:R-:W-:Y:S05]  /*0820*/  BRA `(.L_x_7) ;  /* 0x0000000000247947 */ /* 0x000fea0003800000 */
.L_x_6:
[----:B------:R-:W-:Y:S02]  /*0830*/  ULDC.64 UR4, c[0x0][0x590] ;  /* 0x0001640000047ab9 */ /* 0x000fe40000000a00 */
[----:B------:R-:W-:-:S04]  /*0840*/  ISETP.NE.U32.AND P0, PT, RZ, UR4, PT ;  /* 0x00000004ff007c0c */ /* 0x000fc8000bf05070 */
[----:B------:R-:W-:-:S13]  /*0850*/  ISETP.NE.AND.EX P0, PT, RZ, UR5, PT, P0 ;  /* 0x00000005ff007c0c */ /* 0x000fda000bf05300 */
[----:B------:R-:W-:Y:S05]  /*0860*/  @!P0 BRA `(.L_x_8) ;  /* 0x00000000000c8947 */ /* 0x000fea0003800000 */
[----:B01----:R-:W0:Y:S02]  /*0870*/  LDC.64 R6, c[0x0][0x590] ;  /* 0x00016400ff067b82 */ /* 0x003e240000000a00 */
[----:B0-----:R2:W5:Y:S01]  /*0880*/  LDG.E R22, desc[UR50][R6.64] ;  /* 0x0000003206167981 */ /* 0x001562000c1e1900 */
[----:B------:R-:W-:Y:S05]  /*0890*/  BRA `(.L_x_7) ;  /* 0x0000000000087947 */ /* 0x000fea0003800000 */
.L_x_8:
[----:B------:R-:W-:Y:S02]  /*08a0*/  ULDC UR4, c[0x0][0x584] ;  /* 0x0001610000047ab9 */ /* 0x000fe40000000800 */
[----:B------:R-:W-:-:S07]  /*08b0*/  IMAD.U32 R22, RZ, RZ, UR4 ;  /* 0x00000004ff167e24 */ /* 0x000fce000f8e00ff */
.L_x_7:
[----:B------:R-:W4:Y:S01]  /*08c0*/  S2UR UR10, SR_CTAID.Y ;  /* 0x00000000000a79c3 */ /* 0x000f220000002600 */
[----:B------:R-:W-:Y:S01]  /*08d0*/  ULDC UR5, c[0x0][0x65c] ;  /* 0x0001970000057ab9 */ /* 0x000fe20000000800 */
[----:B------:R-:W-:Y:S01]  /*08e0*/  UISETP.NE.AND UP0, UPT, UR15, 0x2, UPT ;  /* 0x000000020f00788c */ /* 0x000fe2000bf05270 */
[----:B------:R-:W-:Y:S01]  /*08f0*/  PRMT R5, RZ, 0x7610, R5 ;  /* 0x00007610ff057816 */ /* 0x000fe20000000005 */
[----:B------:R-:W-:Y:S01]  /*0900*/  UISETP.NE.AND UP2, UPT, UR5, 0x1, UPT ;  /* 0x000000010500788c */ /* 0x000fe2000bf45270 */
[----:B------:R-:W-:Y:S02]  /*0910*/  IMAD.MOV.U32 R18, RZ, RZ, -0x1 ;  /* 0xffffffffff127424 */ /* 0x000fe400078e00ff */
[----:B------:R-:W-:Y:S01]  /*0920*/  IMAD.MOV.U32 R19, RZ, RZ, -0x1 ;  /* 0xffffffffff137424 */ /* 0x000fe200078e00ff */
[----:B------:R-:W4:Y:S01]  /*0930*/  S2UR UR4, SR_CTAID.X ;  /* 0x00000000000479c3 */ /* 0x000f220000002500 */
[----:B------:R-:W-:-:S06]  /*0940*/  UP2UR UR40, UPR, URZ, 0x4 ;  /* 0x000000043f287883 */ /* 0x000fcc0008000000 */
[----:B------:R-:W-:Y:S01]  /*0950*/  @UP2 ULDC UR12, c[0x0][0x10] ;  /* 0x00000400000c2ab9 */ /* 0x000fe20000000800 */
[----:B------:R-:W-:Y:S01]  /*0960*/  @UP2 UMOV UR7, URZ ;  /* 0x0000003f00072c82 */ /* 0x000fe20008000000 */
[----:B------:R-:W-:Y:S01]  /*0970*/  @UP2 UMOV UR5, URZ ;  /* 0x0000003f00052c82 */ /* 0x000fe20008000000 */
[----:B0123--:R-:W0:Y:S01]  /*0980*/  LDC.64 R6, c[0x0][0x650] ;  /* 0x00019400ff067b82 */ /* 0x00fe220000000a00 */
[----:B----4-:R-:W-:Y:S02]  /*0990*/  @UP2 UMOV UR9, UR10 ;  /* 0x0000000a00092c82 */ /* 0x010fe40008000000 */
[----:B------:R-:W-:Y:S01]  /*09a0*/  @UP2 UMOV UR6, UR9 ;  /* 0x0000000900062c82 */ /* 0x000fe20008000000 */
[----:B------:R-:W-:Y:S01]  /*09b0*/  @!UP2 UMOV UR9, UR10 ;  /* 0x0000000a0009ac82 */ /* 0x000fe20008000000 */
[----:B------:R-:W-:-:S03]  /*09c0*/  @UP2 UIMAD.WIDE.U32 UR12, UR4, UR12, UR6 ;  /* 0x0000000c040c22a5 */ /* 0x000fc6000f8e0006 */
[----:B------:R-:W-:Y:S01]  /*09d0*/  @!UP2 ULDC UR6, c[0x0][0xc] ;  /* 0x000003000006aab9 */ /* 0x000fe20000000800 */
[----:B------:R-:W-:Y:S01]  /*09e0*/  @UP2 UIADD3 UR14, UR13, UR5, URZ ;  /* 0x000000050d0e2290 */ /* 0x000fe2000fffe03f */
[----:B------:R-:W-:Y:S02]  /*09f0*/  ULDC UR10, c[0x0][0xc] ;  /* 0x00000300000a7ab9 */ /* 0x000fe40000000800 */
[----:B------:R-:W-:Y:S01]  /*0a00*/  UMOV UR5, URZ ;  /* 0x0000003f00057c82 */ /* 0x000fe20008000000 */
[----:B------:R-:W-:Y:S01]  /*0a10*/  ULDC UR11, c[0x0][0x10] ;  /* 0x00000400000b7ab9 */ /* 0x000fe20000000800 */
[----:B------:R-:W-:Y:S02]  /*0a20*/  @!UP2 UIMAD.WIDE.U32 UR6, UR6, UR9, UR4 ;  /* 0x000000090606a2a5 */ /* 0x000fe4000f8e0004 */
[----:B------:R-:W-:Y:S01]  /*0a30*/  UIMAD.WIDE.U32 UR10, UR10, UR11, URZ ;  /* 0x0000000b0a0a72a5 */ /* 0x000fe2000f8e003f */
[----:B------:R-:W-:-:S03]  /*0a40*/  ULDC UR13, c[0x0][0x14] ;  /* 0x00000500000d7ab9 */ /* 0x000fc60000000800 */
[----:B------:R-:W-:Y:S02]  /*0a50*/  UIMAD.WIDE.U32 UR38, UR10, UR13, URZ ;  /* 0x0000000d0a2672a5 */ /* 0x000fe4000f8e003f */
[----:B------:R-:W-:Y:S01]  /*0a60*/  UIMAD UR41, UR11, UR13, URZ ;  /* 0x0000000d0b2972a4 */ /* 0x000fe2000f8e023f */
[----:B------:R-:W-:Y:S01]  /*0a70*/  @!UP2 UMOV UR12, UR6 ;  /* 0x00000006000cac82 */ /* 0x000fe20008000000 */
[----:B------:R-:W-:Y:S02]  /*0a80*/  @!UP2 UMOV UR14, UR7 ;  /* 0x00000007000eac82 */ /* 0x000fe40008000000 */
[----:B------:R-:W-:Y:S02]  /*0a90*/  UIADD3 UR41, UR39, UR41, URZ ;  /* 0x0000002927297290 */ /* 0x000fe4000fffe03f */
[----:B------:R-:W-:-:S04]  /*0aa0*/  UIADD3 UR6, UP1, UR12, UR38, URZ ;  /* 0x000000260c067290 */ /* 0x000fc8000ff3e03f */
[----:B------:R-:W-:Y:S02]  /*0ab0*/  UIADD3.X UR7, UR14, UR41, URZ, UP1, !UPT ;  /* 0x000000290e077290 */ /* 0x000fe40008ffe43f */
[----:B------:R-:W-:Y:S02]  /*0ac0*/  USEL UR6, UR6, UR12, !UP0 ;  /* 0x0000000c06067287 */ /* 0x000fe4000c000000 */
[----:B------:R-:W-:-:S04]  /*0ad0*/  USEL UR7, UR7, UR14, !UP0 ;  /* 0x0000000e07077287 */ /* 0x000fc8000c000000 */
[----:B0-----:R-:W-:Y:S01]  /*0ae0*/  ISETP.LE.U32.AND P0, PT, R6, UR6, PT ;  /* 0x0000000606007c0c */ /* 0x001fe2000bf03070 */
[----:B------:R-:W-:Y:S02]  /*0af0*/  IMAD.U32 R16, RZ, RZ, UR6 ;  /* 0x00000006ff107e24 */ /* 0x000fe4000f8e00ff */
[----:B------:R-:W-:Y:S02]  /*0b00*/  IMAD.U32 R2, RZ, RZ, UR7 ;  /* 0x00000007ff027e24 */ /* 0x000fe4000f8e00ff */
[----:B------:R-:W-:-:S03]  /*0b10*/  IMAD.U32 R17, RZ, RZ, UR7 ;  /* 0x00000007ff117e24 */ /* 0x000fc6000f8e00ff */
[----:B------:R-:W-:Y:S01]  /*0b20*/  ISETP.GE.U32.AND.EX P0, PT, R2, R7, PT, P0 ;  /* 0x000000070200720c */ /* 0x000fe20003f06100 */
[----:B------:R-:W-:-:S12]  /*0b30*/  IMAD.MOV.U32 R2, RZ, RZ, -0x1 ;  /* 0xffffffffff027424 */ /* 0x000fd800078e00ff */
[----:B------:R-:W-:Y:S05]  /*0b40*/  @P0 BRA `(.L_x_9) ;  /* 0x00000004008c0947 */ /* 0x000fea0003800000 */
[----:B------:R-:W-:Y:S01]  /*0b50*/  I2FP.F32.U32 R2, UR4 ;  /* 0x0000000400027c45 */ /* 0x000fe20008201000 */
[----:B------:R-:W-:Y:S01]  /*0b60*/  ULDC.64 UR16, c[0x0][0x628] ;  /* 0x00018a0000107ab9 */ /* 0x000fe20000000a00 */
[----:B------:R-:W-:Y:S01]  /*0b70*/  ULDC UR6, c[0x0][0x150] ;  /* 0x0000540000067ab9 */ /* 0x000fe20000000800 */
[----:B------:R-:W-:Y:S01]  /*0b80*/  ISETP.NE.U32.AND P0, PT, RZ, UR16, PT ;  /* 0x00000010ff007c0c */ /* 0x000fe2000bf05070 */
[----:B------:R-:W-:Y:S01]  /*0b90*/  ULDC UR15, c[0x0][0x630] ;  /* 0x00018c00000f7ab9 */ /* 0x000fe20000000800 */
[----:B------:R-:W-:Y:S01]  /*0ba0*/  FMUL R2, R2, UR6 ;  /* 0x0000000602027c20 */ /* 0x000fe20008400000 */
[----:B------:R-:W-:Y:S01]  /*0bb0*/  R2UR UR19, R16 ;  /* 0x00000000101372ca */ /* 0x000fe200000e0000 */
[----:B------:R-:W-:Y:S01]  /*0bc0*/  ULDC UR21, c[0x0][0x154] ;  /* 0x0000550000157ab9 */ /* 0x000fe20000000800 */
[----:B------:R-:W-:Y:S01]  /*0bd0*/  ISETP.NE.AND.EX P0, PT, RZ, UR17, PT, P0 ;  /* 0x00000011ff007c0c */ /* 0x000fe2000bf05300 */
[----:B------:R0:W1:Y:S01]  /*0be0*/  F2I.U32.TRUNC.NTZ R5, R2 ;  /* 0x0000000200057305 */ /* 0x000062000020f000 */
[----:B------:R-:W-:-:S02]  /*0bf0*/  R2UR UR20, R17 ;  /* 0x00000000111472ca */ /* 0x000fc400000e0000 */
[----:B------:R-:W-:Y:S02]  /*0c00*/  R2UR UR6, R16 ;  /* 0x00000000100672ca */ /* 0x000fe400000e0000 */
[----:B------:R-:W-:-:S07]  /*0c10*/  R2UR UR7, R17 ;  /* 0x00000000110772ca */ /* 0x000fce00000e0000 */
[----:B0-----:R-:W-:Y:S08]  /*0c20*/  @!P0 BRA `(.L_x_10) ;  /* 0x0000000000308947 */ /* 0x001ff00003800000 */
[----:B------:R-:W-:Y:S01]  /*0c30*/  R2UR UR6, R16 ;  /* 0x00000000100672ca */ /* 0x000fe200000e0000 */
[----:B------:R-:W-:Y:S01]  /*0c40*/  ULDC UR12, c[0x0][0x634] ;  /* 0x00018d00000c7ab9 */ /* 0x000fe20000000800 */
[----:B------:R-:W-:-:S11]  /*0c50*/  R2UR UR14, R17 ;  /* 0x00000000110e72ca */ /* 0x000fd600000e0000 */
[----:B------:R-:W-:-:S04]  /*0c60*/  UIADD3 UR12, UP1, UR6, UR12, URZ ;  /* 0x0000000c060c7290 */ /* 0x000fc8000ff3e03f */
[----:B------:R-:W-:-:S04]  /*0c70*/  UIADD3.X UR14, URZ, UR14, URZ, UP1, !UPT ;  /* 0x0000000e3f0e7290 */ /* 0x000fc80008ffe43f */
[----:B------:R-:W-:-:S04]  /*0c80*/  UIMAD.WIDE.U32 UR6, UR14, UR16, URZ ;  /* 0x000000100e0672a5 */ /* 0x000fc8000f8e003f */
[----:B------:R-:W-:Y:S02]  /*0c90*/  UIMAD.WIDE.U32 UR10, UP1, UR12, UR17, UR6 ;  /* 0x000000110c0a72a5 */ /* 0x000fe4000f820006 */
[----:B------:R-:W-:Y:S02]  /*0ca0*/  UIMAD.WIDE.U32 UR6, UR12, UR16, URZ ;  /* 0x000000100c0672a5 */ /* 0x000fe4000f8e003f */
[----:B------:R-:W-:Y:S02]  /*0cb0*/  UIADD3.X UR13, URZ, URZ, URZ, UP1, !UPT ;  /* 0x0000003f3f0d7290 */ /* 0x000fe40008ffe43f */
[----:B------:R-:W-:Y:S01]  /*0cc0*/  UIADD3 URZ, UP1, UR7, UR10, URZ ;  /* 0x0000000a073f7290 */ /* 0x000fe2000ff3e03f */
[----:B------:R-:W-:-:S03]  /*0cd0*/  UMOV UR12, UR11 ;  /* 0x0000000b000c7c82 */ /* 0x000fc60008000000 */
[----:B------:R-:W-:-:S12]  /*0ce0*/  UIMAD.WIDE.U32.X UR6, UR14, UR17, UR12, UP1 ;  /* 0x000000110e0672a5 */ /* 0x000fd800088e040c */
.L_x_10:
[----:B------:R-:W-:Y:S01]  /*0cf0*/  USHF.R.U64 UR5, UR6, UR15, UR7 ;  /* 0x0000000f06057299 */ /* 0x000fe20008001207 */
[----:B------:R-:W-:Y:S01]  /*0d00*/  I2FP.F32.U32 R2, UR9 ;  /* 0x0000000900027c45 */ /* 0x000fe20008201000 */
[----:B------:R-:W-:Y:S01]  /*0d10*/  USHF.R.U32.HI UR6, URZ, UR15, UR7 ;  /* 0x0000000f3f067299 */ /* 0x000fe20008011607 */
[----:B-1----:R-:W-:Y:S01]  /*0d20*/  R2UR UR14, R5 ;  /* 0x00000000050e72ca */ /* 0x002fe200000e0000 */
[----:B------:R-:W-:Y:S02]  /*0d30*/  UIADD3 UR17, UP1, URZ, -UR5, URZ ;  /* 0x800000053f117290 */ /* 0x000fe4000ff3e03f */
[----:B------:R-:W-:Y:S01]  /*0d40*/  FMUL R2, R2, UR21 ;  /* 0x0000001502027c20 */ /* 0x000fe20008400000 */
[----:B------:R-:W-:Y:S01]  /*0d50*/  ULDC.64 UR10, c[0x0][0x620] ;  /* 0x00018800000a7ab9 */ /* 0x000fe20000000a00 */
[----:B------:R-:W-:Y:S01]  /*0d60*/  UIADD3.X UR6, URZ, ~UR6, URZ, UP1, !UPT ;  /* 0x800000063f067290 */ /* 0x000fe20008ffe43f */
[----:B------:R-:W-:Y:S01]  /*0d70*/  UMOV UR12, UR19 ;  /* 0x00000013000c7c82 */ /* 0x000fe20008000000 */
[----:B------:R-:W-:-:S02]  /*0d80*/  UMOV UR13, UR20 ;  /* 0x00000014000d7c82 */ /* 0x000fc40008000000 */
[----:B------:R-:W-:Y:S01]  /*0d90*/  UIMAD UR6, UR6, UR10, URZ ;  /* 0x0000000a060672a4 */ /* 0x000fe2000f8e023f */
[----:B------:R-:W0:Y:S01]  /*0da0*/  F2I.U32.TRUNC.NTZ R2, R2 ;  /* 0x0000000200027305 */ /* 0x000e22000020f000 */
[----:B------:R-:W-:Y:S02]  /*0db0*/  UIMAD.WIDE.U32 UR12, UR17, UR10, UR12 ;  /* 0x0000000a110c72a5 */ /* 0x000fe4000f8e000c */
[----:B------:R-:W-:Y:S01]  /*0dc0*/  UIMAD UR17, UR17, UR11, UR6 ;  /* 0x0000000b111172a4 */ /* 0x000fe2000f8e0206 */
[----:B------:R-:W-:Y:S01]  /*0dd0*/  ULDC UR24, c[0x0][0x658] ;  /* 0x0001960000187ab9 */ /* 0x000fe20000000800 */
[----:B------:R-:W-:Y:S02]  /*0de0*/  UMOV UR22, 0xffffffff ;  /* 0xffffffff00167882 */ /* 0x000fe40000000000 */
[----:B------:R-:W-:Y:S01]  /*0df0*/  UIADD3 UR17, UR13, UR17, URZ ;  /* 0x000000110d117290 */ /* 0x000fe2000fffe03f */
[----:B------:R-:W-:Y:S01]  /*0e00*/  ULDC UR19, c[0x0][0x618] ;  /* 0x0001860000137ab9 */ /* 0x000fe20000000800 */
[----:B------:R-:W-:Y:S01]  /*0e10*/  ULDC.64 UR6, c[0x0][0x640] ;  /* 0x0001900000067ab9 */ /* 0x000fe20000000a00 */
[----:B------:R-:W-:Y:S01]  /*0e20*/  USHF.L.U32 UR13, UR22, UR24, URZ ;  /* 0x00000018160d7299 */ /* 0x000fe2000800063f */
[----:B------:R-:W-:Y:S01]  /*0e30*/  ISETP.NE.U32.AND P0, PT, RZ, UR6, PT ;  /* 0x00000006ff007c0c */ /* 0x000fe2000bf05070 */
[----:B------:R-:W-:-:S02]  /*0e40*/  USHF.R.U64 UR22, UR12, UR19, UR17 ;  /* 0x000000130c167299 */ /* 0x000fc40008001211 */
[----:B------:R-:W-:Y:S01]  /*0e50*/  USHF.R.U32.HI UR12, URZ, UR19, UR17 ;  /* 0x000000133f0c7299 */ /* 0x000fe20008011611 */
[----:B0-----:R-:W-:Y:S01]  /*0e60*/  R2UR UR16, R2 ;  /* 0x00000000021072ca */ /* 0x001fe200000e0000 */
[----:B------:R-:W-:Y:S01]  /*0e70*/  ULDC UR21, c[0x0][0x608] ;  /* 0x0001820000157ab9 */ /* 0x000fe20000000800 */
[----:B------:R-:W-:Y:S01]  /*0e80*/  ISETP.NE.AND.EX P0, PT, RZ, UR7, PT, P0 ;  /* 0x00000007ff007c0c */ /* 0x000fe2000bf05300 */
[----:B------:R-:W-:Y:S02]  /*0e90*/  USHF.R.U64 UR26, UR22, UR21, UR12 ;  /* 0x00000015161a7299 */ /* 0x000fe4000800120c */
[----:B------:R-:W-:Y:S01]  /*0ea0*/  USHF.R.U32.HI UR12, URZ, UR21, UR12 ;  /* 0x000000153f0c7299 */ /* 0x000fe2000801160c */
[----:B------:R-:W-:Y:S01]  /*0eb0*/  UMOV UR20, 0x1 ;  /* 0x0000000100147882 */ /* 0x000fe20000000000 */
[----:B------:R-:W-:Y:S02]  /*0ec0*/  UIADD3 UR14, -UR14, URZ, URZ ;  /* 0x0000003f0e0e7290 */ /* 0x000fe4000fffe13f */
[----:B------:R-:W-:-:S02]  /*0ed0*/  USHF.R.U64 UR27, UR26, UR24, UR12 ;  /* 0x000000181a1b7299 */ /* 0x000fc4000800120c */
[----:B------:R-:W-:Y:S01]  /*0ee0*/  USHF.L.U32 UR19, UR20, UR24, URZ ;  /* 0x0000001814137299 */ /* 0x000fe2000800063f */
[----:B------:R-:W-:Y:S01]  /*0ef0*/  ULDC UR15, c[0x0][0x144] ;  /* 0x00005100000f7ab9 */ /* 0x000fe20000000800 */
[----:B------:R-:W-:Y:S01]  /*0f00*/  ULDC UR10, c[0x0][0x600] ;  /* 0x00018000000a7ab9 */ /* 0x000fe20000000800 */
[----:B------:R-:W-:Y:S02]  /*0f10*/  ULOP3.LUT UR20, URZ, UR13, URZ, 0x33, !UPT ;  /* 0x0000000d3f147292 */ /* 0x000fe4000f8e333f */
[----:B------:R-:W-:Y:S02]  /*0f20*/  USHF.R.U32.HI UR13, URZ, UR24, UR12 ;  /* 0x000000183f0d7299 */ /* 0x000fe4000801160c */
[----:B------:R-:W-:Y:S02]  /*0f30*/  UIADD3 UR11, UR10, -0x1, URZ ;  /* 0xffffffff0a0b7890 */ /* 0x000fe4000fffe03f */
[----:B------:R-:W-:Y:S02]  /*0f40*/  UIADD3 UR23, -UR16, URZ, URZ ;  /* 0x0000003f10177290 */ /* 0x000fe4000fffe13f */
[----:B------:R-:W-:Y:S01]  /*0f50*/  UIMAD UR4, UR15, UR14, UR4 ;  /* 0x0000000e0f0472a4 */ /* 0x000fe2000f8e0204 */
[----:B------:R-:W-:Y:S01]  /*0f60*/  ULDC UR28, c[0x0][0x148] ;  /* 0x00005200001c7ab9 */ /* 0x000fe20000000800 */
[----:B------:R-:W-:Y:S01]  /*0f70*/  ULDC UR24, c[0x0][0x648] ;  /* 0x0001920000187ab9 */ /* 0x000fe20000000800 */
[----:B------:R-:W-:Y:S01]  /*0f80*/  ULDC UR25, c[0x0][0x638] ;  /* 0x00018e0000197ab9 */ /* 0x000fe20000000800 */
[----:B------:R-:W-:Y:S01]  /*0f90*/  UMOV UR12, UR27 ;  /* 0x0000001b000c7c82 */ /* 0x000fe20008000000 */
[----:B------:R-:W-:Y:S07]  /*0fa0*/  @!P0 BRA `(.L_x_11) ;  /* 0x0000000000308947 */ /* 0x000fee0003800000 */
[----:B------:R-:W-:Y:S02]  /*0fb0*/  ULDC UR16, c[0x0][0x64c] ;  /* 0x0001930000107ab9 */ /* 0x000fe40000000800 */
        /* <DEDUP_REMOVED lines=8> */
[----:B------:R-:W-:-:S07]  /*1040*/  UIMAD.WIDE.U32.X UR6, UR21, UR7, UR16, UP1 ;  /* 0x00000007150672a5 */ /* 0x000fce00088e0410 */
[----:B------:R-:W-:Y:S01]  /*1050*/  UMOV UR12, UR6 ;  /* 0x00000006000c7c82 */ /* 0x000fe20008000000 */
[----:B------:R-:W-:-:S05]  /*1060*/  UMOV UR13, UR7 ;  /* 0x00000007000d7c82 */ /* 0x000fca0008000000 */
.L_x_11:
[----:B------:R-:W-:Y:S01]  /*1070*/  UISETP.NE.AND UP1, UPT, UR40, URZ, UPT ;  /* 0x0000003f2800728c */ /* 0x000fe2000bf25270 */
[----:B------:R-:W-:Y:S01]  /*1080*/  IMAD.MOV.U32 R5, RZ, RZ, 0x1 ;  /* 0x00000001ff057424 */ /* 0x000fe200078e00ff */
[----:B------:R-:W-:Y:S01]  /*1090*/  USHF.R.U64 UR6, UR12, UR24, UR13 ;  /* 0x000000180c067299 */ /* 0x000fe2000800120d */
[----:B------:R-:W-:Y:S01]  /*10a0*/  IMAD.U32 R19, RZ, RZ, UR5 ;  /* 0x00000005ff137e24 */ /* 0x000fe2000f8e00ff */
[----:B------:R-:W-:Y:S02]  /*10b0*/  ULOP3.LUT UR20, UR26, UR20, URZ, 0xc0, !UPT ;  /* 0x000000141a147292 */ /* 0x000fe4000f8ec03f */
[----:B------:R-:W-:Y:S02]  /*10c0*/  UIADD3 UR7, -UR6, URZ, URZ ;  /* 0x0000003f06077290 */ /* 0x000fe4000fffe13f */
[----:B------:R-:W-:Y:S02]  /*10d0*/  UIMAD UR19, UR19, UR6, UR20 ;  /* 0x00000006131372a4 */ /* 0x000fe4000f8e0214 */
[----:B------:R-:W-:-:S02]  /*10e0*/  ULOP3.LUT UR11, UR22, UR11, URZ, 0xc0, !UPT ;  /* 0x0000000b160b7292 */ /* 0x000fc4000f8ec03f */
[----:B------:R-:W-:Y:S02]  /*10f0*/  @UP1 UIMAD UR4, UR28, UR23, UR9 ;  /* 0x000000171c0412a4 */ /* 0x000fe4000f8e0209 */
[----:B------:R-:W-:-:S03]  /*1100*/  UIMAD UR6, UR7, UR25, UR27 ;  /* 0x00000019070672a4 */ /* 0x000fc6000f8e021b */
[----:B------:R-:W-:Y:S01]  /*1110*/  ULDC UR7, c[0x0][0x610] ;  /* 0x0001840000077ab9 */ /* 0x000fe20000000800 */
[----:B------:R-:W-:Y:S02]  /*1120*/  UIMAD UR6, UR6, UR10, UR11 ;  /* 0x0000000a060672a4 */ /* 0x000fe4000f8e020b */
[----:B------:R-:W-:-:S04]  /*1130*/  UIMAD UR4, UR19, UR7, UR4 ;  /* 0x00000007130472a4 */ /* 0x000fc8000f8e0204 */
[----:B------:R-:W-:Y:S02]  /*1140*/  USEL UR7, UR6, UR4, !UP1 ;  /* 0x0000000406077287 */ /* 0x000fe4000c800000 */
[----:B------:R-:W-:-:S04]  /*1150*/  USEL UR4, UR4, UR6, !UP1 ;  /* 0x0000000604047287 */ /* 0x000fc8000c800000 */
[----:B------:R-:W-:Y:S02]  /*1160*/  IMAD.U32 R2, RZ, RZ, UR7 ;  /* 0x00000007ff027e24 */ /* 0x000fe4000f8e00ff */
[----:B------:R-:W-:-:S07]  /*1170*/  IMAD.U32 R18, RZ, RZ, UR4 ;  /* 0x00000004ff127e24 */ /* 0x000fce000f8e00ff */
.L_x_9:
[----:B------:R-:W-:Y:S02]  /*1180*/  ULDC UR4, c[0x0][0x28c] ;  /* 0x0000a30000047ab9 */ /* 0x000fe40000000800 */
[----:B------:R-:W-:-:S04]  /*1190*/  UIADD3 UR4, UR4, 0x3f, URZ ;  /* 0x0000003f04047890 */ /* 0x000fc8000fffe03f */
[----:B------:R-:W-:-:S04]  /*11a0*/  USHF.R.S32.HI UR5, URZ, 0x1f, UR4 ;  /* 0x0000001f3f057899 */ /* 0x000fc80008011404 */
[----:B------:R-:W-:-:S04]  /*11b0*/  ULEA.HI UR5, UR5, UR4, URZ, 0x6 ;  /* 0x0000000405057291 */ /* 0x000fc8000f8f303f */
[----:B------:R-:W-:Y:S01]  /*11c0*/  USHF.R.S32.HI UR37, URZ, 0x6, UR5 ;  /* 0x000000063f257899 */ /* 0x000fe20008011405 */
[----:B------:R-:W-:Y:S11]  /*11d0*/  @!P1 BRA `(.L_x_12) ;  /* 0x0000007c00d09947 */ /* 0x000ff60003800000 */
[----:B------:R-:W-:-:S06]  /*11e0*/  UISETP.GT.U32.AND UP1, UPT, UR18, 0x1, UPT ;  /* 0x000000011200788c */ /* 0x000fcc000bf24070 */
[----:B------:R-:W-:-:S13]  /*11f0*/  PLOP3.LUT P0, PT, PT, PT, UP1, 0x80, 0x0 ;  /* 0x000000000000781c */ /* 0x000fda0003f0f018 */
[----:B------:R-:W-:Y:S05]  /*1200*/  @P0 EXIT ;  /* 0x000000000000094d */ /* 0x000fea0003800000 */
.L_x_13:
[----:B------:R-:W-:-:S08]  /*1210*/  NOP ;  /* 0x0000000000007918 */ /* 0x000fd00000000000 */
[----:B------:R-:W0:Y:S02]  /*1220*/  USETMAXREG.TRY_ALLOC.CTAPOOL UP1, 0xe8 ;  /* 0x000000e8000079c8 */ /* 0x000e240008020600 */
[----:B0-----:R-:W-:-:S13]  /*1230*/  PLOP3.LUT P0, PT, PT, PT, UP1, 0x80, 0x0 ;  /* 0x000000000000781c */ /* 0x001fda0003f0f018 */
[----:B------:R-:W-:Y:S05]  /*1240*/  @!P0 BRA `(.L_x_13) ;  /* 0xfffffffc00f08947 */ /* 0x000fea000383ffff */
[----:B------:R-:W-:-:S13]  /*1250*/  LOP3.LUT P0, RZ, R5, 0xff, RZ, 0xc0, !PT ;  /* 0x000000ff05ff7812 */ /* 0x000fda000780c0ff */
[----:B------:R-:W-:Y:S05]  /*1260*/  @!P0 EXIT ;  /* 0x000000000000894d */ /* 0x000fea0003800000 */
[----:B------:R-:W0:Y:S01]  /*1270*/  S2UR UR5, SR_CgaCtaId ;  /* 0x00000000000579c3 */ /* 0x000e220000008800 */
[----:B------:R-:W-:Y:S01]  /*1280*/  VIADD R6, R0, 0xffffffff ;  /* 0xffffffff00067836 */ /* 0x000fe20000000000 */
[----:B------:R-:W-:Y:S01]  /*1290*/  SHF.R.S32.HI R4, RZ, 0x1f, R3 ;  /* 0x0000001fff047819 */ /* 0x000fe20000011403 */
[----:B------:R-:W-:Y:S01]  /*12a0*/  UMOV UR43, 0x400 ;  /* 0x00000400002b7882 */ /* 0x000fe20000000000 */
[----:B------:R-:W-:Y:S02]  /*12b0*/  USHF.R.U32.HI UR4, URZ, 0x1, UR37 ;  /* 0x000000013f047899 */ /* 0x000fe40008011625 */
[----:B------:R-:W-:Y:S01]  /*12c0*/  R2UR UR45, R6 ;  /* 0x00000000062d72ca */ /* 0x000fe200000e0000 */
[----:B------:R-:W-:Y:S01]  /*12d0*/  ULOP3.LUT UR44, UR37, 0x1, URZ, 0xc0, !UPT ;  /* 0x00000001252c7892 */ /* 0x000fe2000f8ec03f */
[CC--:B------:R-:W-:Y:S01]  /*12e0*/  LEA.HI R0, R4.reuse, R3.reuse, RZ, 0x2 ;  /* 0x0000000304007211 */ /* 0x0c0fe200078f10ff */
[----:B------:R-:W-:Y:S01]  /*12f0*/  UISETP.LT.AND UP1, UPT, UR37, 0x1, UPT ;  /* 0x000000012500788c */ /* 0x000fe2000bf21270 */
[----:B------:R-:W-:Y:S01]  /*1300*/  LEA.HI R4, R4, R3, RZ, 0x5 ;  /* 0x0000000304047211 */ /* 0x000fe200078f28ff */
[----:B------:R-:W-:Y:S01]  /*1310*/  ULOP3.LUT UR4, UR4, 0x1, URZ, 0xc0, !UPT ;  /* 0x0000000104047892 */ /* 0x000fe2000f8ec03f */
[--C-:B------:R-:W-:Y:S01]  /*1320*/  SHF.R.S32.HI R152, RZ, 0x2, R0.reuse ;  /* 0x00000002ff987819 */ /* 0x100fe20000011400 */
[----:B------:R-:W-:Y:S01]  /*1330*/  ULDC UR6, c[0x0][0x284] ;  /* 0x0000a10000067ab9 */ /* 0x000fe20000000800 */
[----:B------:R-:W-:Y:S01]  /*1340*/  SHF.R.S32.HI R5, RZ, 0x1f, R0 ;  /* 0x0000001fff057819 */ /* 0x000fe20000011400 */
[----:B------:R-:W-:Y:S01]  /*1350*/  USEL UR44, UR44, URZ, !UP0 ;  /* 0x0000003f2c2c7287 */ /* 0x000fe2000c000000 */
[----:B------:R-:W-:Y:S01]  /*1360*/  LOP3.LUT R154, R0, 0xfffffffc, RZ, 0xc0, !PT ;  /* 0xfffffffc009a7812 */ /* 0x000fe200078ec0ff */
[----:B------:R-:W-:Y:S01]  /*1370*/  USEL UR47, UR37, 0x1, UP1 ;  /* 0x00000001252f7887 */ /* 0x000fe20008800000 */
[----:B------:R-:W-:Y:S01]  /*1380*/  LEA.HI R5, R5, R152, RZ, 0x3 ;  /* 0x0000009805057211 */ /* 0x000fe200078f18ff */
[----:B------:R-:W-:Y:S01]  /*1390*/  USHF.L.U32 UR45, UR45, 0x3, URZ ;  /* 0x000000032d2d7899 */ /* 0x000fe2000800063f */
[----:B------:R-:W-:Y:S01]  /*13a0*/  ISETP.NE.AND P0, PT, R6, RZ, PT ;  /* 0x000000ff0600720c */ /* 0x000fe20003f05270 */
[----:B------:R-:W-:Y:S01]  /*13b0*/  UISETP.EQ.U32.AND UP0, UPT, UR4, 0x1, !UP0 ;  /* 0x000000010400788c */ /* 0x000fe2000c702070 */
[----:B------:R-:W-:Y:S01]  /*13c0*/  LOP3.LUT R5, R5, 0xfffffff8, RZ, 0xc0, !PT ;  /* 0xfffffff805057812 */ /* 0x000fe200078ec0ff */
[----:B------:R-:W-:Y:S01]  /*13d0*/  IMAD.IADD R154, R3, 0x1, -R154 ;  /* 0x00000001039a7824 */ /* 0x000fe200078e0a9a */
[----:B0-----:R-:W-:Y:S01]  /*13e0*/  ULEA UR43, UR5, UR43, 0x18 ;  /* 0x0000002b052b7291 */ /* 0x001fe2000f8ec03f */
[----:B------:R-:W-:Y:S01]  /*13f0*/  IMAD.U32 R156, RZ, RZ, UR45 ;  /* 0x0000002dff9c7e24 */ /* 0x000fe2000f8e00ff */
[----:B------:R-:W-:Y:S01]  /*1400*/  SEL R168, RZ, 0x1, P0 ;  /* 0x00000001ffa87807 */ /* 0x000fe20000000000 */
[----:B------:R-:W-:Y:S01]  /*1410*/  IMAD.IADD R152, R152, 0x1, -R5 ;  /* 0x0000000198987824 */ /* 0x000fe200078e0a05 */
[----:B------:R-:W-:Y:S01]  /*1420*/  UIADD3 UR46, UR43, 0x30, URZ ;  /* 0x000000302b2e7890 */ /* 0x000fe2000fffe03f */
[----:B------:R-:W-:Y:S01]  /*1430*/  SHF.R.S32.HI R5, RZ, 0x5, R4 ;  /* 0x00000005ff057819 */ /* 0x000fe20000011404 */
[----:B------:R-:W-:Y:S01]  /*1440*/  ULOP3.LUT UR36, UR42, 0x1, URZ, 0xfc, !UPT ;  /* 0x000000012a247892 */ /* 0x000fe2000f8efc3f */
[C---:B------:R-:W-:Y:S01]  /*1450*/  LOP3.LUT R158, R156.reuse, 0x8, RZ, 0xc0, !PT ;  /* 0x000000089c9e7812 */ /* 0x040fe200078ec0ff */
[----:B------:R-:W-:Y:S01]  /*1460*/  UIADD3 UR47, -UR47, UR37, URZ ;  /* 0x000000252f2f7290 */ /* 0x000fe2000fffe13f */
[--C-:B------:R-:W-:Y:S01]  /*1470*/  SHF.R.S32.HI R153, RZ, 0x1f, R152.reuse ;  /* 0x0000001fff997819 */ /* 0x100fe20000011498 */
[C-C-:B------:R-:W-:Y:S01]  /*1480*/  IMAD R159, R5.reuse, -0x10, -R152.reuse ;  /* 0xfffffff0059f7824 */ /* 0x140fe200078e0a98 */
[----:B------:R-:W-:Y:S01]  /*1490*/  LOP3.LUT R156, R156, 0x8, RZ, 0xc, !PT ;  /* 0x000000089c9c7812 */ /* 0x000fe200078e0cff */
[----:B------:R-:W-:Y:S01]  /*14a0*/  IMAD.U32 R155, RZ, RZ, UR46 ;  /* 0x0000002eff9b7e24 */ /* 0x000fe2000f8e00ff */
[----:B------:R-:W-:Y:S01]  /*14b0*/  LOP3.LUT R158, R158, 0x18, RZ, 0x3c, !PT ;  /* 0x000000189e9e7812 */ /* 0x000fe200078e3cff */
[----:B------:R-:W-:Y:S01]  /*14c0*/  IMAD.WIDE R152, R5, 0x10, R152 ;  /* 0x0000001005987825 */ /* 0x000fe200078e0298 */
[----:B------:R-:W-:-:S03]  /*14d0*/  USEL UR48, URZ, 0x1, !UP0 ;  /* 0x000000013f307887 */ /* 0x000fc6000c000000 */
[----:B------:R-:W-:Y:S02]  /*14e0*/  VIADD R157, R155, UR45 ;  /* 0x0000002d9b9d7c36 */ /* 0x000fe40008000000 */
[----:B------:R-:W-:-:S07]  /*14f0*/  VIADD R159, R159, UR6 ;  /* 0x000000069f9f7c36 */ /* 0x000fce0008000000 */
.L_x_289:
[----:B------:R-:W-:Y:S01]  /*1500*/  SHF.L.U32 R0, R168, 0x1f, RZ ;  /* 0x0000001fa8007819 */ /* 0x000fe200000006ff */
[----:B------:R-:W-:Y:S02]  /*1510*/  ULDC UR4, c[0x0][0x28c] ;  /* 0x0000a30000047ab9 */ /* 0x000fe40000000800 */
[----:B------:R-:W-:Y:S01]  /*1520*/  ISETP.LT.AND P1, PT, RZ, UR4, PT ;  /* 0x00000004ff007c0c */ /* 0x000fe2000bf21270 */
[----:B------:R-:W0:Y:S02]  /*1530*/  SYNCS.PHASECHK.TRANS64.TRYWAIT P0, [R155+UR45], R0 ;  /* 0x000000009b0075a7 */ /* 0x000e24000800016d */
[----:B0-234-:R-:W-:Y:S10]  /*1540*/  @!P0 BRA `(.L_x_14) ;  /* 0x0000008800d08947 */ /* 0x01dff40003800000 */
.L_x_309:
[----:B------:R-:W-:Y:S05]  /*1550*/  @P1 BRA `(.L_x_15) ;  /* 0x0000000000401947 */ /* 0x000fea0003800000 */
[----:B0-----:R-:W-:Y:S01]  /*1560*/  MOV R0, 0x0 ;  /* 0x0000000000007802 */ /* 0x001fe20000000f00 */
[----:B------:R-:W-:Y:S01]  /*1570*/  ULDC.64 UR4, c[0x4][0x68] ;  /* 0x01001a0000047ab9 */ /* 0x000fe20000000a00 */
[----:B------:R-:W-:Y:S01]  /*1580*/  ULDC.64 UR6, c[0x4][0x8] ;  /* 0x0100020000067ab9 */ /* 0x000fe20000000a00 */
[----:B------:R-:W-:Y:S01]  /*1590*/  IMAD.U32 R4, RZ, RZ, UR4 ;  /* 0x00000004ff047e24 */ /* 0x000fe2000f8e00ff */
[----:B------:R0:W1:Y:S01]  /*15a0*/  LDC.64 R14, c[0x4][R0] ;  /* 0x01000000000e7b82 */ /* 0x0000620000000a00 */
[----:B------:R-:W-:Y:S01]  /*15b0*/  IMAD.U32 R5, RZ, RZ, UR5 ;  /* 0x00000005ff057e24 */ /* 0x000fe2000f8e00ff */
[----:B------:R-:W-:Y:S01]  /*15c0*/  ULDC.64 UR4, c[0x4][0x70] ;  /* 0x01001c0000047ab9 */ /* 0x000fe20000000a00 */
[----:B------:R-:W-:Y:S02]  /*15d0*/  IMAD.U32 R10, RZ, RZ, UR6 ;  /* 0x00000006ff0a7e24 */ /* 0x000fe4000f8e00ff */
[----:B------:R-:W-:Y:S02]  /*15e0*/  IMAD.U32 R6, RZ, RZ, UR4 ;  /* 0x00000004ff067e24 */ /* 0x000fe4000f8e00ff */
[----:B------:R-:W-:-:S02]  /*15f0*/  IMAD.U32 R7, RZ, RZ, UR5 ;  /* 0x00000005ff077e24 */ /* 0x000fc4000f8e00ff */
[----:B------:R-:W-:Y:S02]  /*1600*/  IMAD.U32 R11, RZ, RZ, UR7 ;  /* 0x00000007ff0b7e24 */ /* 0x000fe4000f8e00ff */
[----:B------:R-:W-:Y:S02]  /*1610*/  IMAD.MOV.U32 R8, RZ, RZ, 0x1e1 ;  /* 0x000001e1ff087424 */ /* 0x000fe400078e00ff */
[----:B------:R-:W-:Y:S02]  /*1620*/  IMAD.MOV.U32 R12, RZ, RZ, 0x1 ;  /* 0x00000001ff0c7424 */ /* 0x000fe400078e00ff */
[----:B0-----:R-:W-:-:S07]  /*1630*/  IMAD.MOV.U32 R13, RZ, RZ, RZ ;  /* 0x000000ffff0d7224 */ /* 0x001fce00078e00ff */
[----:B------:R-:W-:-:S07]  /*1640*/  LEPC R20, `(.L_x_15) ;  /* 0x000000001014794e */ /* 0x000fce0000000000 */
[----:B-1---5:R-:W-:Y:S05]  /*1650*/  CALL.ABS.NOINC R14 ;  /* 0x000000000e007343 */ /* 0x022fea0003c00000 */
.L_x_15:
[----:B0-----:R-:W-:-:S05]  /*1660*/  IMAD.U32 R0, RZ, RZ, UR36 ;  /* 0x00000024ff007e24 */ /* 0x001fca000f8e00ff */
[----:B------:R-:W-:-:S13]  /*1670*/  ISETP.NE.AND P0, PT, R0, 0x3, PT ;  /* 0x000000030000780c */ /* 0x000fda0003f05270 */
[----:B------:R-:W-:Y:S05]  /*1680*/  @!P0 BRA `(.L_x_16) ;  /* 0x0000000000048947 */ /* 0x000fea0003800000 */
[----:B------:R-:W-:Y:S01]  /*1690*/  BPT.TRAP 0x1 ;  /* 0x000000040000795c */ /* 0x000fe20000300000 */
.L_x_16:
[----:B------:R-:W-:Y:S02]  /*16a0*/  IMAD.U32 R3, RZ, RZ, UR44 ;  /* 0x0000002cff037e24 */ /* 0x000fe4000f8e00ff */
[----:B------:R-:W-:-:S03]  /*16b0*/  IMAD.U32 R0, RZ, RZ, UR48 ;  /* 0x00000030ff007e24 */ /* 0x000fc6000f8e00ff */
[----:B------:R-:W-:Y:S02]  /*16c0*/  LEA R3, R3, UR43, 0x3 ;  /* 0x0000002b03037c11 */ /* 0x000fe4000f8e18ff */
[----:B------:R-:W-:-:S04]  /*16d0*/  SHF.L.U32 R0, R0, 0x1f, RZ ;  /* 0x0000001f00007819 */ /* 0x000fc800000006ff */
[----:B------:R0:W1:Y:S01]  /*16e0*/  SYNCS.PHASECHK.TRANS64.TRYWAIT P1, [R3+URZ], R0 ;  /* 0x00000000030075a7 */ /* 0x000062000802017f */
[----:B------:R-:W-:Y:S05]  /*16f0*/  @!P0 BRA `(.L_x_17) ;  /* 0x0000000000048947 */ /* 0x000fea0003800000 */
[----:B------:R-:W-:Y:S01]  /*1700*/  BPT.TRAP 0x1 ;  /* 0x000000040000795c */ /* 0x000fe20000300000 */
.L_x_17:
[----:B------:R-:W-:-:S05]  /*1710*/  IMAD.U32 R4, RZ, RZ, UR47 ;  /* 0x0000002fff047e24 */ /* 0x000fca000f8e00ff */
[----:B------:R-:W-:Y:S01]  /*1720*/  ISETP.GE.AND P2, PT, R4, 0x1, PT ;  /* 0x000000010400780c */ /* 0x000fe20003f46270 */
[----:B-1----:R-:W-:-:S12]  /*1730*/  @P1 BRA `(.L_x_18) ;  /* 0x0000000000081947 */ /* 0x002fd80003800000 */
[----:B------:R-:W1:Y:S02]  /*1740*/  SYNCS.PHASECHK.TRANS64.TRYWAIT P1, [R3+URZ], R0 ;  /* 0x00000000030075a7 */ /* 0x000e64000802017f */
[----:B-1----:R-:W-:Y:S05]  /*1750*/  @!P1 BRA `(.L_x_19) ;  /* 0x0000008800609947 */ /* 0x002fea0003800000 */
.L_x_18:
[----:B------:R-:W-:Y:S05]  /*1760*/  WARPSYNC.ALL ;  /* 0x0000000000007948 */ /* 0x000fea0003800000 */
[----:B------:R-:W-:Y:S01]  /*1770*/  UIADD3 UR4, UR43, 0x100, URZ ;  /* 0x000001002b047890 */ /* 0x000fe2000fffe03f */
[----:B------:R-:W-:Y:S01]  /*1780*/  WARPGROUP.ARRIVE ;  /* 0x00000000000079c5 */ /* 0x000fe20000000000 */
[----:B------:R-:W-:Y:S02]  /*1790*/  UIADD3 UR5, UR43, 0x8100, URZ ;  /* 0x000081002b057890 */ /* 0x000fe4000fffe03f */
[----:B------:R-:W-:Y:S02]  /*17a0*/  USHF.R.U32.HI UR4, URZ, 0x4, UR4 ;  /* 0x000000043f047899 */ /* 0x000fe40008011604 */
[----:B------:R-:W-:-:S02]  /*17b0*/  USHF.R.U32.HI UR5, URZ, 0x4, UR5 ;  /* 0x000000043f057899 */ /* 0x000fc40008011605 */
[----:B------:R-:W-:Y:S02]  /*17c0*/  ULOP3.LUT UR4, UR4, 0x3fff, URZ, 0xc0, !UPT ;  /* 0x00003fff04047892 */ /* 0x000fe4000f8ec03f */
[----:B------:R-:W-:Y:S02]  /*17d0*/  ULOP3.LUT UR5, UR5, 0x3fff, URZ, 0xc0, !UPT ;  /* 0x00003fff05057892 */ /* 0x000fe4000f8ec03f */
[----:B------:R-:W-:Y:S02]  /*17e0*/  ULOP3.LUT UR4, UR4, 0x10000, URZ, 0xfc, !UPT ;  /* 0x0001000004047892 */ /* 0x000fe4000f8efc3f */
[----:B------:R-:W-:Y:S02]  /*17f0*/  ULOP3.LUT UR5, UR5, 0x10000, URZ, 0xfc, !UPT ;  /* 0x0001000005057892 */ /* 0x000fe4000f8efc3f */
[----:B------:R-:W-:Y:S02]  /*1800*/  ULEA UR7, UR44, UR4, 0xa ;  /* 0x000000042c077291 */ /* 0x000fe4000f8e503f */
[----:B------:R-:W-:Y:S01]  /*1810*/  ULEA UR6, UR44, UR5, 0xc ;  /* 0x000000052c067291 */ /* 0x000fe2000f8e603f */
[----:B------:R-:W-:Y:S01]  /*1820*/  UMOV UR9, 0x40000040 ;  /* 0x4000004000097882 */ /* 0x000fe20000000000 */
[----:B------:R-:W-:-:S03]  /*1830*/  UMOV UR11, 0x40000040 ;  /* 0x40000040000b7882 */ /* 0x000fc60000000000 */
[----:B------:R-:W-:Y:S02]  /*1840*/  UMOV UR8, UR7 ;  /* 0x0000000700087c82 */ /* 0x000fe40008000000 */
[----:B------:R-:W-:Y:S02]  /*1850*/  UMOV UR10, UR6 ;  /* 0x00000006000a7c82 */ /* 0x000fe40008000000 */
[----:B------:R-:W-:Y:S01]  /*1860*/  HGMMA.64x256x8.F32.TF32 R24, gdesc[UR8], RZ, !UPT, gsb0 ;  /* 0x07e00000081879f0 */ /* 0x000fe2000c0028ff */
[----:B------:R-:W-:Y:S02]  /*1870*/  UIADD3 UR8, UR7, 0x2, URZ ;  /* 0x0000000207087890 */ /* 0x000fe4000fffe03f */
[----:B------:R-:W-:Y:S01]  /*1880*/  UIADD3 UR10, UR6, 0x2, URZ ;  /* 0x00000002060a7890 */ /* 0x000fe2000fffe03f */
[----:B------:R-:W-:Y:S01]  /*1890*/  UMOV UR9, 0x40000040 ;  /* 0x4000004000097882 */ /* 0x000fe20000000000 */
[----:B------:R-:W-:Y:S01]  /*18a0*/  UMOV UR11, 0x40000040 ;  /* 0x40000040000b7882 */ /* 0x000fe20000000000 */
[----:B------:R-:W-:-:S02]  /*18b0*/  WARPGROUP.DEPBAR.LE gsb0, 0x0 ;  /* 0x00008000000079c5 */ /* 0x000fc40000010000 */
[----:B------:R-:W-:-:S15]  /*18c0*/  WARPGROUP.ARRIVE ;  /* 0x00000000000079c5 */ /* 0x000fde0000000000 */
[----:B------:R-:W-:-:S05]  /*18d0*/  NOP ;  /* 0x0000000000007918 */ /* 0x000fca0000000000 */
[----:B------:R-:W-:Y:S01]  /*18e0*/  HGMMA.64x256x8.F32.TF32 R24, gdesc[UR8], R24, gsb0 ;  /* 0x07e00000081879f0 */ /* 0x000fe20008002818 */
[----:B------:R-:W-:Y:S02]  /*18f0*/  UIADD3 UR8, UR7, 0x4, URZ ;  /* 0x0000000407087890 */ /* 0x000fe4000fffe03f */
[----:B------:R-:W-:Y:S01]  /*1900*/  UIADD3 UR10, UR6, 0x4, URZ ;  /* 0x00000004060a7890 */ /* 0x000fe2000fffe03f */
[----:B------:R-:W-:Y:S01]  /*1910*/  UMOV UR9, 0x40000040 ;  /* 0x4000004000097882 */ /* 0x000fe20000000000 */
[----:B------:R-:W-:Y:S01]  /*1920*/  UMOV UR11, 0x40000040 ;  /* 0x40000040000b7882 */ /* 0x000fe20000000000 */
[----:B------:R-:W-:Y:S02]  /*1930*/  WARPGROUP.DEPBAR.LE gsb0, 0x0 ;  /* 0x00008000000079c5 */ /* 0x000fe40000010000 */
        /* <DEDUP_REMOVED lines=42> */
[----:B------:R-:W-:Y:S03]  /*1be0*/  HGMMA.64x256x8.F32.TF32 R24, gdesc[UR8], R24, gsb0 ;  /* 0x07e00000081879f0 */ /* 0x000fe60008002818 */
[----:B------:R-:W-:Y:S02]  /*1bf0*/  WARPGROUP.DEPBAR.LE gsb0, 0x0 ;  /* 0x00008000000079c5 */ /* 0x000fe40000010000 */
[----:B------:R-:W-:Y:S05]  /*1c00*/  @!P2 BRA `(.L_x_20) ;  /* 0x0000000400a0a947 */ /* 0x000fea0003800000 */
[----:B------:R-:W-:Y:S01]  /*1c10*/  UIADD3 UR6, UR44, 0x1, URZ ;  /* 0x000000012c067890 */ /* 0x000fe2000fffe03f */
[----:B01----:R-:W-:-:S03]  /*1c20*/  IMAD.U32 R0, RZ, RZ, UR47 ;  /* 0x0000002fff007e24 */ /* 0x003fc6000f8e00ff */
[----:B------:R-:W-:-:S04]  /*1c30*/  UISETP.NE.AND UP0, UPT, UR6, 0x2, UPT ;  /* 0x000000020600788c */ /* 0x000fc8000bf05270 */
[----:B------:R-:W-:Y:S02]  /*1c40*/  USEL UR7, URZ, 0x1, UP0 ;  /* 0x000000013f077887 */ /* 0x000fe40008000000 */
[----:B------:R-:W-:Y:S02]  /*1c50*/  USEL UR6, UR6, URZ, UP0 ;  /* 0x0000003f06067287 */ /* 0x000fe40008000000 */
[----:B------:R-:W-:-:S06]  /*1c60*/  ULOP3.LUT UR7, UR48, UR7, URZ, 0x3c, !UPT ;  /* 0x0000000730077292 */ /* 0x000fcc000f8e3c3f */
[----:B------:R-:W-:Y:S01]  /*1c70*/  IMAD.U32 R5, RZ, RZ, UR7 ;  /* 0x00000007ff057e24 */ /* 0x000fe2000f8e00ff */
[----:B------:R-:W-:-:S06]  /*1c80*/  UMOV UR7, UR44 ;  /* 0x0000002c00077c82 */ /* 0x000fcc0008000000 */
.L_x_27:
[----:B01----:R-:W-:Y:S05]  /*1c90*/  @!P0 BRA `(.L_x_21) ;  /* 0x0000000000048947 */ /* 0x003fea0003800000 */
[----:B------:R-:W-:Y:S01]  /*1ca0*/  BPT.TRAP 0x1 ;  /* 0x000000040000795c */ /* 0x000fe20000300000 */
.L_x_21:
[----:B------:R-:W-:Y:S01]  /*1cb0*/  ULEA UR8, UR6, UR43, 0x3 ;  /* 0x0000002b06087291 */ /* 0x000fe2000f8e183f */
[----:B------:R-:W-:-:S08]  /*1cc0*/  SHF.L.U32 R3, R5, 0x1f, RZ ;  /* 0x0000001f05037819 */ /* 0x000fd000000006ff */
[----:B------:R0:W1:Y:S01]  /*1cd0*/  SYNCS.PHASECHK.TRANS64.TRYWAIT P1, [UR8], R3 ;  /* 0x00000003ff0075a7 */ /* 0x0000620008020148 */
[----:B------:R-:W-:Y:S05]  /*1ce0*/  @!P0 BRA `(.L_x_22) ;  /* 0x0000000000048947 */ /* 0x000fea0003800000 */
[----:B------:R-:W-:Y:S01]  /*1cf0*/  BPT.TRAP 0x1 ;  /* 0x000000040000795c */ /* 0x000fe20000300000 */
.L_x_22:
[----:B-1----:R-:W-:Y:S05]  /*1d00*/  @P1 BRA `(.L_x_23) ;  /* 0x0000000000081947 */ /* 0x002fea0003800000 */
[----:B------:R-:W1:Y:S02]  /*1d10*/  SYNCS.PHASECHK.TRANS64.TRYWAIT P1, [UR8], R3 ;  /* 0x00000003ff0075a7 */ /* 0x000e640008020148 */
[----:B-1----:R-:W-:Y:S05]  /*1d20*/  @!P1 BRA `(.L_x_24) ;  /* 0x0000008400009947 */ /* 0x002fea0003800000 */
.L_x_23:
[----:B------:R-:W-:Y:S01]  /*1d30*/  ULEA UR13, UR6, UR4, 0xa ;  /* 0x00000004060d7291 */ /* 0x000fe2000f8e503f */
[----:B------:R-:W-:Y:S01]  /*1d40*/  WARPGROUP.ARRIVE ;  /* 0x00000000000079c5 */ /* 0x000fe20000000000 */
[----:B------:R-:W-:Y:S01]  /*1d50*/  ULEA UR12, UR6, UR5, 0xc ;  /* 0x00000005060c7291 */ /* 0x000fe2000f8e603f */
[----:B------:R-:W-:Y:S01]  /*1d60*/  UMOV UR9, 0x40000040 ;  /* 0x4000004000097882 */ /* 0x000fe20000000000 */
[----:B------:R-:W-:-:S03]  /*1d70*/  UMOV UR11, 0x40000040 ;  /* 0x40000040000b7882 */ /* 0x000fc60000000000 */
[----:B------:R-:W-:Y:S02]  /*1d80*/  UMOV UR8, UR13 ;  /* 0x0000000d00087c82 */ /* 0x000fe40008000000 */
[----:B------:R-:W-:Y:S02]  /*1d90*/  UMOV UR10, UR12 ;  /* 0x0000000c000a7c82 */ /* 0x000fe40008000000 */
[----:B------:R-:W-:Y:S01]  /*1da0*/  HGMMA.64x256x8.F32.TF32 R24, gdesc[UR8], R24, gsb0 ;  /* 0x07e00000081879f0 */ /* 0x000fe20008002818 */
        /* <DEDUP_REMOVED lines=58> */
[----:B------:R-:W-:Y:S01]  /*2150*/  BPT.TRAP 0x1 ;  /* 0x000000040000795c */ /* 0x000fe20000300000 */
.L_x_25:
[----:B------:R-:W-:Y:S02]  /*2160*/  UISETP.GT.U32.AND UP0, UPT, UR42, 0x1, UPT ;  /* 0x000000012a00788c */ /* 0x000fe4000bf04070 */
[----:B------:R-:W-:-:S04]  /*2170*/  ULEA UR8, UR7, UR43, 0x3 ;  /* 0x0000002b07087291 */ /* 0x000fc8000f8e183f */
[----:B------:R-:W-:Y:S01]  /*2180*/  UIADD3 UR8, UR8, 0x10, URZ ;  /* 0x0000001008087890 */ /* 0x000fe2000fffe03f */
[----:B------:R-:W-:-:S03]  /*2190*/  PLOP3.LUT P1, PT, PT, PT, UP0, 0x80, 0x0 ;  /* 0x000000000000781c */ /* 0x000fc60003f2f008 */
[----:B------:R-:W-:-:S09]  /*21a0*/  UPRMT UR8, URZ, 0x654, UR8 ;  /* 0x000006543f087896 */ /* 0x000fd20008000008 */
[----:B------:R-:W-:Y:S01]  /*21b0*/  SYNCS.ARRIVE.TRANS64.RED.A1T0 RZ, [UR8], RZ ;  /* 0x000000ffffff79a7 */ /* 0x000fe20008100408 */
[----:B------:R-:W-:Y:S05]  /*21c0*/  @P1 BRA `(.L_x_26) ;  /* 0x0000000000041947 */ /* 0x000fea0003800000 */
[----:B------:R-:W-:Y:S01]  /*21d0*/  BPT.TRAP 0x1 ;  /* 0x000000040000795c */ /* 0x000fe20000300000 */
.L_x_26:
[----:B------:R-:W-:Y:S01]  /*21e0*/  UIADD3 UR6, UR6, 0x1, URZ ;  /* 0x0000000106067890 */ /* 0x000fe2000fffe03f */
[C---:B------:R-:W-:Y:S01]  /*21f0*/  ISETP.GT.AND P1, PT, R0.reuse, 0x1, PT ;  /* 0x000000010000780c */ /* 0x040fe20003f24270 */
[----:B------:R-:W-:Y:S01]  /*2200*/  UIADD3 UR7, UR7, 0x1, URZ ;  /* 0x0000000107077890 */ /* 0x000fe2000fffe03f */
[----:B------:R-:W-:Y:S01]  /*2210*/  VIADD R0, R0, 0xffffffff ;  /* 0xffffffff00007836 */ /* 0x000fe20000000000 */
[----:B------:R-:W-:Y:S02]  /*2220*/  UISETP.NE.AND UP0, UPT, UR6, 0x2, UPT ;  /* 0x000000020600788c */ /* 0x000fe4000bf05270 */
[----:B------:R-:W-:Y:S02]  /*2230*/  UISETP.NE.AND UP1, UPT, UR7, 0x2, UPT ;  /* 0x000000020700788c */ /* 0x000fe4000bf25270 */
[----:B------:R-:W-:Y:S02]  /*2240*/  USEL UR8, URZ, 0x1, UP0 ;  /* 0x000000013f087887 */ /* 0x000fe40008000000 */
[----:B------:R-:W-:-:S02]  /*2250*/  USEL UR6, UR6, URZ, UP0 ;  /* 0x0000003f06067287 */ /* 0x000fc40008000000 */
[----:B------:R-:W-:Y:S02]  /*2260*/  USEL UR7, UR7, URZ, UP1 ;  /* 0x0000003f07077287 */ /* 0x000fe40008800000 */
[----:B------:R-:W-:Y:S01]  /*2270*/  LOP3.LUT R5, R5, UR8, RZ, 0x3c, !PT ;  /* 0x0000000805057c12 */ /* 0x000fe2000f8e3cff */
[----:B------:R-:W-:Y:S09]  /*2280*/  @P1 BRA `(.L_x_27) ;  /* 0xfffffff800801947 */ /* 0x000ff2000383ffff */
.L_x_20:
[----:B------:R-:W-:Y:S01]  /*2290*/  ULDC UR6, c[0x0][0x28c] ;  /* 0x0000a30000067ab9 */ /* 0x000fe20000000800 */
[----:B------:R2:W-:Y:S01]  /*22a0*/  SYNCS.ARRIVE.TRANS64.A1T0 RZ, [R156+UR46], RZ ;  /* 0x000000ff9cff79a7 */ /* 0x0005e2000810002e */
[----:B------:R-:W-:-:S06]  /*22b0*/  UISETP.GE.AND UP0, UPT, UR6, 0x1, UPT ;  /* 0x000000010600788c */ /* 0x000fcc000bf06270 */
[----:B------:R-:W-:-:S13]  /*22c0*/  PLOP3.LUT P1, PT, PT, PT, UP0, 0x80, 0x0 ;  /* 0x000000000000781c */ /* 0x000fda0003f2f008 */
[----:B--2---:R-:W-:Y:S05]  /*22d0*/  @!P1 BRA `(.L_x_28) ;  /* 0x0000000000309947 */ /* 0x004fea0003800000 */
[----:B------:R-:W-:Y:S05]  /*22e0*/  @!P0 BRA `(.L_x_29) ;  /* 0x0000000000048947 */ /* 0x000fea0003800000 */
[----:B------:R-:W-:Y:S01]  /*22f0*/  BPT.TRAP 0x1 ;  /* 0x000000040000795c */ /* 0x000fe20000300000 */
.L_x_29:
[----:B------:R-:W-:Y:S02]  /*2300*/  UIADD3 UR4, UR47, UR44, URZ ;  /* 0x0000002c2f047290 */ /* 0x000fe4000fffe03f */
[----:B------:R-:W-:Y:S02]  /*2310*/  UISETP.GT.U32.AND UP0, UPT, UR42, 0x1, UPT ;  /* 0x000000012a00788c */ /* 0x000fe4000bf04070 */
[----:B------:R-:W-:-:S04]  /*2320*/  USHF.L.U32 UR4, UR4, 0x3, URZ ;  /* 0x0000000304047899 */ /* 0x000fc8000800063f */
[----:B------:R-:W-:Y:S01]  /*2330*/  ULOP3.LUT UR4, UR4, 0x8, URZ, 0xc0, !UPT ;  /* 0x0000000804047892 */ /* 0x000fe2000f8ec03f */
[----:B------:R-:W-:-:S03]  /*2340*/  PLOP3.LUT P0, PT, PT, PT, UP0, 0x80, 0x0 ;  /* 0x000000000000781c */ /* 0x000fc60003f0f008 */
[----:B------:R-:W-:-:S04]  /*2350*/  UIADD3 UR4, UR43, 0x10, UR4 ;  /* 0x000000102b047890 */ /* 0x000fc8000fffe004 */
[----:B------:R-:W-:-:S09]  /*2360*/  UPRMT UR4, URZ, 0x654, UR4 ;  /* 0x000006543f047896 */ /* 0x000fd20008000004 */
[----:B------:R-:W-:Y:S01]  /*2370*/  SYNCS.ARRIVE.TRANS64.RED.A1T0 RZ, [UR4], RZ ;  /* 0x000000ffffff79a7 */ /* 0x000fe20008100404 */
[----:B------:R-:W-:Y:S05]  /*2380*/  @P0 BRA `(.L_x_28) ;  /* 0x0000000000040947 */ /* 0x000fea0003800000 */
[----:B------:R-:W-:Y:S01]  /*2390*/  BPT.TRAP 0x1 ;  /* 0x000000040000795c */ /* 0x000fe20000300000 */
.L_x_28:
[----:B01----:R-:W-:Y:S01]  /*23a0*/  SHF.L.U32 R0, R168, 0x1f, RZ ;  /* 0x0000001fa8007819 */ /* 0x003fe200000006ff */
[----:B------:R-:W-:Y:S01]  /*23b0*/  ULEA UR7, UR37, UR44, 0x1 ;  /* 0x0000002c25077291 */ /* 0x000fe2000f8e083f */
[----:B------:R-:W0:Y:S01]  /*23c0*/  LDC R7, c[0x0][0x288] ;  /* 0x0000a200ff077b82 */ /* 0x000e220000000800 */
[----:B------:R-:W-:Y:S01]  /*23d0*/  UIADD3 UR4, UR6, 0x7e, URZ ;  /* 0x0000007e06047890 */ /* 0x000fe2000fffe03f */
[----:B------:R-:W-:Y:S01]  /*23e0*/  IMAD.SHL.U32 R12, R154, 0x2, RZ ;  /* 0x000000029a0c7824 */ /* 0x000fe200078e00ff */
[----:B------:R-:W-:Y:S02]  /*23f0*/  USHF.R.U32.HI UR5, URZ, 0x1, UR7 ;  /* 0x000000013f057899 */ /* 0x000fe40008011607 */
[----:B------:R-:W-:Y:S02]  /*2400*/  UISETP.GT.U32.AND UP0, UPT, UR7, 0x1, UPT ;  /* 0x000000010700788c */ /* 0x000fe4000bf04070 */
[----:B------:R-:W-:Y:S01]  /*2410*/  ULOP3.LUT UR5, UR5, 0x1, URZ, 0xc0, !UPT ;  /* 0x0000000105057892 */ /* 0x000fe2000f8ec03f */
[----:B------:R-:W1:Y:S01]  /*2420*/  SYNCS.PHASECHK.TRANS64.TRYWAIT P0, [R155+UR45+0x10], R0 ;  /* 0x000010009b0075a7 */ /* 0x000e62000800016d */
[----:B------:R-:W-:Y:S01]  /*2430*/  UISETP.LT.U32.AND UP0, UPT, UR4, 0x7f, UP0 ;  /* 0x0000007f0400788c */ /* 0x000fe20008701070 */
[----:B------:R-:W-:Y:S01]  /*2440*/  SHF.R.S32.HI R13, RZ, 0x1f, R12 ;  /* 0x0000001fff0d7819 */ /* 0x000fe2000001140c */
[----:B------:R-:W-:-:S02]  /*2450*/  UISETP.NE.U32.AND UP1, UPT, UR5, 0x1, UPT ;  /* 0x000000010500788c */ /* 0x000fc4000bf25070 */
[----:B------:R-:W-:Y:S02]  /*2460*/  USEL UR5, URZ, 0x1, !UP0 ;  /* 0x000000013f057887 */ /* 0x000fe4000c000000 */
[----:B------:R-:W-:-:S04]  /*2470*/  UISETP.GT.U32.AND UP1, UPT, UR4, 0x7e, !UP1 ;  /* 0x0000007e0400788c */ /* 0x000fc8000cf24070 */
[----:B------:R-:W-:-:S04]  /*2480*/  USEL UR4, URZ, 0x1, !UP1 ;  /* 0x000000013f047887 */ /* 0x000fc8000c800000 */
[----:B------:R-:W-:Y:S01]  /*2490*/  ULOP3.LUT UR48, UR4, UR48, UR5, 0x96, !UPT ;  /* 0x0000003004307292 */ /* 0x000fe2000f8e9605 */
[----:B01----:R-:W-:Y:S11]  /*24a0*/  @!P0 BRA `(.L_x_30) ;  /* 0x0000007c00388947 */ /* 0x003ff60003800000 */
.L_x_310:
[----:B------:R-:W-:Y:S01]  /*24b0*/  IMAD.SHL.U32 R6, R18, 0x40, RZ ;  /* 0x0000004012067824 */ /* 0x000fe200078e00ff */
[----:B------:R-:W-:Y:S01]  /*24c0*/  ULDC UR6, c[0x0][0x284] ;  /* 0x0000a10000067ab9 */ /* 0x000fe20000000800 */
[----:B------:R-:W-:Y:S01]  /*24d0*/  IMAD.SHL.U32 R14, R2, 0x100, RZ ;  /* 0x00000100020e7824 */ /* 0x000fe200078e00ff */
[----:B------:R-:W-:Y:S01]  /*24e0*/  SHF.R.S32.HI R161, RZ, 0x1f, R19 ;  /* 0x0000001fffa17819 */ /* 0x000fe20000011413 */
[----:B------:R-:W-:Y:S01]  /*24f0*/  ULDC.64 UR4, c[0x0][0x5d0] ;  /* 0x0001740000047ab9 */ /* 0x000fe20000000a00 */
[----:B------:R-:W-:Y:S01]  /*2500*/  ISETP.GE.AND P0, PT, R6, UR6, PT ;  /* 0x0000000606007c0c */ /* 0x000fe2000bf06270 */
[----:B------:R-:W-:Y:S01]  /*2510*/  IMAD.WIDE.U32 R2, R19, UR4, R12 ;  /* 0x0000000413027c25 */ /* 0x000fe2000f8e000c */
[----:B------:R-:W-:Y:S01]  /*2520*/  SHF.R.S32.HI R15, RZ, 0x1f, R14 ;  /* 0x0000001fff0f7819 */ /* 0x000fe2000001140e */
[----:B------:R-:W-:Y:S01]  /*2530*/  ULOP3.LUT UR44, UR44, 0x1, URZ, 0xc0, !UPT ;  /* 0x000000012c2c7892 */ /* 0x000fe2000f8ec03f */
[C---:B------:R-:W-:Y:S01]  /*2540*/  ISETP.GE.OR P0, PT, R14.reuse, R7, P0 ;  /* 0x000000070e00720c */ /* 0x040fe20000706670 */
[----:B0-----:R-:W-:Y:S01]  /*2550*/  IMAD R0, R161, UR4, RZ ;  /* 0x00000004a1007c24 */ /* 0x001fe2000f8e02ff */
[----:B------:R-:W-:-:S03]  /*2560*/  IADD3 R4, P1, R14, R2, RZ ;  /* 0x000000020e047210 */ /* 0x000fc60007f3e0ff */
[----:B------:R-:W-:-:S05]  /*2570*/  IMAD R5, R19, UR5, R0 ;  /* 0x0000000513057c24 */ /* 0x000fca000f8e0200 */
[----:B------:R-:W-:-:S03]  /*2580*/  IADD3.X R5, R15, R3, R5, P1, !PT ;  /* 0x000000030f057210 */ /* 0x000fc60000ffe405 */
[----:B------:R-:W-:Y:S05]  /*2590*/  @P0 BRA `(.L_x_31) ;  /* 0x00000064000c0947 */ /* 0x000fea0003800000 */
[----:B------:R-:W0:Y:S01]  /*25a0*/  LDC.64 R10, c[0x0][0x5c8] ;  /* 0x00017200ff0a7b82 */ /* 0x000e220000000a00 */
[----:B-----5:R-:W-:Y:S01]  /*25b0*/  FSETP.NEU.AND P0, PT, R22, RZ, PT ;  /* 0x000000ff1600720b */ /* 0x020fe20003f0d000 */
[----:B------:R-:W-:Y:S01]  /*25c0*/  IMAD R3, R154, -0x2, R7 ;  /* 0xfffffffe9a037824 */ /* 0x000fe200078e0207 */
[----:B------:R-:W-:Y:S01]  /*25d0*/  BSSY B0, `(.L_x_31) ;  /* 0x000063f000007945 */ /* 0x000fe20003800000 */
[----:B------:R-:W-:-:S04]  /*25e0*/  IMAD.WIDE R170, R18, 0x40, R152 ;  /* 0x0000004012aa7825 */ /* 0x000fc800078e0298 */
[----:B------:R-:W-:Y:S02]  /*25f0*/  IMAD.IADD R0, R3, 0x1, -R14 ;  /* 0x0000000103007824 */ /* 0x000fe400078e0a0e */
[----:B------:R-:W-:-:S03]  /*2600*/  IMAD.IADD R2, R159, 0x1, -R6 ;  /* 0x000000019f027824 */ /* 0x000fc600078e0a06 */
[----:B------:R-:W-:-:S04]  /*2610*/  ISETP.GT.AND P1, PT, R0, RZ, PT ;  /* 0x000000ff0000720c */ /* 0x000fc80003f24270 */
[----:B------:R-:W-:Y:S01]  /*2620*/  ISETP.GT.AND P3, PT, R2, RZ, P1 ;  /* 0x000000ff0200720c */ /* 0x000fe20000f64270 */
[-C--:B0-----:R-:W-:Y:S02]  /*2630*/  IMAD R3, R171, R10.reuse, RZ ;  /* 0x0000000aab037224 */ /* 0x081fe400078e02ff */
[----:B------:R-:W-:-:S04]  /*2640*/  IMAD.WIDE.U32 R172, R170, R10, R4 ;  /* 0x0000000aaaac7225 */ /* 0x000fc800078e0004 */
[----:B------:R-:W-:-:S04]  /*2650*/  IMAD R3, R170, R11, R3 ;  /* 0x0000000baa037224 */ /* 0x000fc800078e0203 */
[----:B------:R-:W-:Y:S01]  /*2660*/  IMAD.IADD R177, R173, 0x1, R3 ;  /* 0x00000001adb17824 */ /* 0x000fe200078e0203 */
[----:B------:R-:W-:Y:S06]  /*2670*/  @!P0 BRA `(.L_x_32) ;  /* 0x0000004400988947 */ /* 0x000fec0003800000 */
[----:B------:R-:W0:Y:S01]  /*2680*/  LDC.64 R20, c[0x0][0x5b8] ;  /* 0x00016e00ff147b82 */ /* 0x000e220000000a00 */
[----:B------:R-:W-:-:S07]  /*2690*/  ULDC.64 UR4, c[0x0][0x5c0] ;  /* 0x0001700000047ab9 */ /* 0x000fce0000000a00 */
[----:B------:R-:W1:Y:S08]  /*26a0*/  LDC.64 R174, c[0x0][0x5b0] ;  /* 0x00016c00ffae7b82 */ /* 0x000e700000000a00 */
[----:B------:R-:W2:Y:S01]  /*26b0*/  LDC.64 R8, c[0x0][0x5a8] ;  /* 0x00016a00ff087b82 */ /* 0x000ea20000000a00 */
[-C--:B0-----:R-:W-:Y:S02]  /*26c0*/  IMAD R6, R161, R20.reuse, RZ ;  /* 0x00000014a1067224 */ /* 0x081fe400078e02ff */
[----:B------:R-:W-:-:S04]  /*26d0*/  IMAD.WIDE.U32 R4, R19, R20, R12 ;  /* 0x0000001413047225 */ /* 0x000fc800078e000c */
[----:B------:R-:W-:Y:S01]  /*26e0*/  IMAD R169, R19, R21, R6 ;  /* 0x0000001513a97224 */ /* 0x000fe200078e0206 */
[----:B------:R-:W-:Y:S01]  /*26f0*/  IADD3 R160, P0, R14, R4, RZ ;  /* 0x000000040ea07210 */ /* 0x000fe20007f1e0ff */
[----:B-1----:R-:W-:-:S03]  /*2700*/  IMAD R3, R171, R174, RZ ;  /* 0x000000aeab037224 */ /* 0x002fc600078e02ff */
[----:B------:R-:W-:Y:S01]  /*2710*/  IADD3.X R161, R15, R5, R169, P0, !PT ;  /* 0x000000050fa17210 */ /* 0x000fe200007fe4a9 */
[C---:B------:R-:W-:Y:S02]  /*2720*/  IMAD R171, R170.reuse, R175, R3 ;  /* 0x000000afaaab7224 */ /* 0x040fe400078e0203 */
[----:B------:R-:W-:-:S04]  /*2730*/  IMAD.WIDE.U32 R4, R170, R174, R160 ;  /* 0x000000aeaa047225 */ /* 0x000fc800078e00a0 */
[----:B------:R-:W-:Y:S01]  /*2740*/  IMAD.IADD R3, R5, 0x1, R171 ;  /* 0x0000000105037824 */ /* 0x000fe200078e02ab */
[----:B--2---:R-:W-:-:S04]  /*2750*/  LEA R162, P0, R4, R8, 0x2 ;  /* 0x0000000804a27211 */ /* 0x004fc800078010ff */
[----:B------:R-:W-:-:S05]  /*2760*/  LEA.HI.X R163, R4, R9, R3, 0x2, P0 ;  /* 0x0000000904a37211 */ /* 0x000fca00000f1403 */
[----:B------:R0:W2:Y:S01]  /*2770*/  @P3 LDG.E.LTC128B R3, desc[UR50][R162.64] ;  /* 0x00000032a2033981 */ /* 0x0000a2000c1e1920 */
[----:B------:R-:W-:Y:S01]  /*2780*/  IMAD.WIDE.U32 R4, R170, R174, R14 ;  /* 0x000000aeaa047225 */ /* 0x000fe200078e000e */
[----:B------:R-:W-:Y:S01]  /*2790*/  SHF.L.U64.HI R167, R174, 0x3, R175 ;  /* 0x00000003aea77819 */ /* 0x000fe200000102af */
[----:B------:R-:W-:Y:S01]  /*27a0*/  BSSY B1, `(.L_x_33) ;  /* 0x0000017000017945 */ /* 0x000fe20003800000 */
[----:B------:R-:W-:Y:S01]  /*27b0*/  ISETP.GT.AND P1, PT, R2, 0x8, P1 ;  /* 0x000000080200780c */ /* 0x000fe20000f24270 */
[----:B------:R-:W-:Y:S01]  /*27c0*/  IMAD.SHL.U32 R166, R174, 0x8, RZ ;  /* 0x00000008aea67824 */ /* 0x000fe200078e00ff */
[----:B------:R-:W-:-:S03]  /*27d0*/  IADD3 R164, P0, R12, R4, RZ ;  /* 0x000000040ca47210 */ /* 0x000fc60007f1e0ff */
[----:B------:R-:W-:Y:S01]  /*27e0*/  IMAD.WIDE.U32 R166, R170, R174, R166 ;  /* 0x000000aeaaa67225 */ /* 0x000fe200078e00a6 */
[----:B------:R-:W-:Y:S02]  /*27f0*/  IADD3.X R165, R13, R171, R5, P0, !PT ;  /* 0x000000ab0da57210 */ /* 0x000fe400007fe405 */
[C---:B------:R-:W-:Y:S01]  /*2800*/  LEA R4, P0, R172.reuse, UR4, 0x2 ;  /* 0x00000004ac047c11 */ /* 0x040fe2000f8010ff */
[----:B------:R-:W-:Y:S02]  /*2810*/  IMAD.IADD R171, R171, 0x1, R167 ;  /* 0x00000001abab7824 */ /* 0x000fe400078e02a7 */
[----:B------:R-:W-:Y:S01]  /*2820*/  IMAD.WIDE.U32 R164, R19, R20, R164 ;  /* 0x0000001413a47225 */ /* 0x000fe200078e00a4 */
[----:B------:R-:W-:Y:S02]  /*2830*/  LEA.HI.X R5, R172, UR5, R177, 0x2, P0 ;  /* 0x00000005ac057c11 */ /* 0x000fe400080f14b1 */
[----:B------:R-:W-:Y:S01]  /*2840*/  ISETP.GT.AND P0, PT, R0, 0x1, PT ;  /* 0x000000010000780c */ /* 0x000fe20003f04270 */
[----:B------:R-:W-:Y:S01]  /*2850*/  IMAD.IADD R7, R169, 0x1, R165 ;  /* 0x00000001a9077824 */ /* 0x000fe200078e02a5 */
[----:B------:R-:W-:-:S02]  /*2860*/  LEA R6, P2, R164, R8, 0x2 ;  /* 0x00000008a4067211 */ /* 0x000fc400078410ff */
[----:B------:R-:W-:Y:S02]  /*2870*/  ISETP.GT.AND P5, PT, R2, RZ, P0 ;  /* 0x000000ff0200720c */ /* 0x000fe400007a4270 */
[----:B------:R-:W-:Y:S02]  /*2880*/  LEA.HI.X R7, R164, R9, R7, 0x2, P2 ;  /* 0x00000009a4077211 */ /* 0x000fe400010f1407 */
[----:B0-----:R-:W-:-:S04]  /*2890*/  IADD3 R162, P2, R160, R166, RZ ;  /* 0x000000a6a0a27210 */ /* 0x001fc80007f5e0ff */
[----:B------:R-:W-:Y:S01]  /*28a0*/  LEA R160, P4, R162, R8, 0x2 ;  /* 0x00000008a2a07211 */ /* 0x000fe200078810ff */
[----:B--2---:R-:W-:-:S04]  /*28b0*/  FMUL R21, R3, R22 ;  /* 0x0000001603157220 */ /* 0x004fc80000400000 */
[----:B------:R-:W-:Y:S01]  /*28c0*/  FFMA R163, R24, R23, R21 ;  /* 0x0000001718a37223 */ /* 0x000fe20000000015 */
[----:B------:R-:W-:-:S04]  /*28d0*/  IMAD.X R21, R171, 0x1, R161, P2 ;  /* 0x00000001ab157824 */ /* 0x000fc800010e06a1 */
[----:B------:R0:W-:Y:S01]  /*28e0*/  @P3 STG.E desc[UR50][R4.64], R163 ;  /* 0x000000a304003986 */ /* 0x0001e2000c101932 */
[----:B------:R-:W-:Y:S05]  /*28f0*/  @!P5 BRA `(.L_x_34) ;  /* 0x000000000004d947 */ /* 0x000fea0003800000 */
[----:B------:R1:W5:Y:S02]  /*2900*/  LDG.E.LTC128B R3, desc[UR50][R6.64+0x4] ;  /* 0x0000043206037981 */ /* 0x000364000c1e1920 */
.L_x_34:
[----:B------:R-:W-:Y:S05]  /*2910*/  BSYNC B1 ;  /* 0x0000000000017941 */ /* 0x000fea0003800000 */
.L_x_33:
[----:B-----5:R-:W-:Y:S01]  /*2920*/  FMUL R18, R3, R22 ;  /* 0x0000001603127220 */ /* 0x020fe20000400000 */
[----:B------:R-:W-:-:S03]  /*2930*/  LEA.HI.X R161, R162, R9, R21, 0x2, P4 ;  /* 0x00000009a2a17211 */ /* 0x000fc600020f1415 */
[----:B0-----:R-:W-:Y:S01]  /*2940*/  FFMA R163, R25, R23, R18 ;  /* 0x0000001719a37223 */ /* 0x001fe20000000012 */
[----:B------:R-:W-:-:S04]  /*2950*/  IMAD.MOV.U32 R25, RZ, RZ, R3 ;  /* 0x000000ffff197224 */ /* 0x000fc800078e0003 */
[----:B------:R0:W-:Y:S04]  /*2960*/  @P5 STG.E desc[UR50][R4.64+0x4], R163 ;  /* 0x000004a304005986 */ /* 0x0001e8000c101932 */
[----:B------:R-:W2:Y:S01]  /*2970*/  @P1 LDG.E.LTC128B R25, desc[UR50][R160.64] ;  /* 0x00000032a0191981 */ /* 0x000ea2000c1e1920 */
[----:B------:R-:W-:Y:S01]  /*2980*/  IADD3 R12, P2, P3, R12, R166, R14 ;  /* 0x000000a60c0c7210 */ /* 0x000fe20007b5e00e */
[----:B------:R-:W-:Y:S01]  /*2990*/  BSSY B1, `(.L_x_35) ;  /* 0x0000010000017945 */ /* 0x000fe20003800000 */
[C---:B------:R-:W-:Y:S02]  /*29a0*/  SHF.L.U64.HI R11, R10.reuse, 0x5, R11 ;  /* 0x000000050a0b7819 */ /* 0x040fe4000001020b */
[----:B------:R-:W-:Y:S02]  /*29b0*/  IADD3.X R13, R13, R171, R15, P2, P3 ;  /* 0x000000ab0d0d7210 */ /* 0x000fe400017e640f */
[----:B------:R-:W-:-:S02]  /*29c0*/  LEA R10, P3, R10, R4, 0x5 ;  /* 0x000000040a0a7211 */ /* 0x000fc400078628ff */
[----:B------:R-:W-:Y:S01]  /*29d0*/  ISETP.GT.AND P0, PT, R2, 0x8, P0 ;  /* 0x000000080200780c */ /* 0x000fe20000704270 */
[----:B------:R-:W-:Y:S01]  /*29e0*/  IMAD.WIDE.U32 R20, R19, R20, R12 ;  /* 0x0000001413147225 */ /* 0x000fe200078e000c */
[----:B------:R-:W-:-:S03]  /*29f0*/  ISETP.GT.AND P2, PT, R0, 0x8, PT ;  /* 0x000000080000780c */ /* 0x000fc60003f44270 */
[----:B------:R-:W-:Y:S01]  /*2a00*/  IMAD.X R11, R11, 0x1, R5, P3 ;  /* 0x000000010b0b7824 */ /* 0x000fe200018e0605 */
[----:B------:R-:W-:Y:S01]  /*2a10*/  LEA R8, P4, R20, R8, 0x2 ;  /* 0x0000000814087211 */ /* 0x000fe200078810ff */
[----:B------:R-:W-:-:S05]  /*2a20*/  IMAD.IADD R12, R169, 0x1, R21 ;  /* 0x00000001a90c7824 */ /* 0x000fca00078e0215 */
[----:B------:R-:W-:Y:S01]  /*2a30*/  LEA.HI.X R9, R20, R9, R12, 0x2, P4 ;  /* 0x0000000914097211 */ /* 0x000fe200020f140c */
[----:B--2---:R-:W-:-:S04]  /*2a40*/  FMUL R3, R25, R22 ;  /* 0x0000001619037220 */ /* 0x004fc80000400000 */
[----:B------:R-:W-:-:S05]  /*2a50*/  FFMA R3, R26, R23, R3 ;  /* 0x000000171a037223 */ /* 0x000fca0000000003 */
[----:B------:R0:W-:Y:S01]  /*2a60*/  @P1 STG.E desc[UR50][R10.64], R3 ;  /* 0x000000030a001986 */ /* 0x0001e2000c101932 */
[----:B------:R-:W-:Y:S05]  /*2a70*/  @!P0 BRA `(.L_x_36) ;  /* 0x0000000000048947 */ /* 0x000fea0003800000 */
[----:B------:R2:W5:Y:S02]  /*2a80*/  LDG.E.LTC128B R25, desc[UR50][R8.64+0x4] ;  /* 0x0000043208197981 */ /* 0x000564000c1e1920 */
.L_x_36:
[----:B------:R-:W-:Y:S05]  /*2a90*/  BSYNC B1 ;  /* 0x0000000000017941 */ /* 0x000fea0003800000 */
.L_x_35:
[----:B-----5:R-:W-:Y:S01]  /*2aa0*/  FMUL R12, R25, R22 ;  /* 0x00000016190c7220 */ /* 0x020fe20000400000 */
[----:B------:R-:W-:Y:S01]  /*2ab0*/  ISETP.GT.AND P3, PT, R2, RZ, P2 ;  /* 0x000000ff0200720c */ /* 0x000fe20001764270 */
[----:B------:R-:W-:Y:S01]  /*2ac0*/  BSSY B1, `(.L_x_37) ;  /* 0x0000006000017945 */ /* 0x000fe20003800000 */
[----:B------:R-:W-:Y:S01]  /*2ad0*/  ISETP.GT.AND P1, PT, R0, 0x9, PT ;  /* 0x000000090000780c */ /* 0x000fe20003f24270 */
[----:B------:R-:W-:-:S05]  /*2ae0*/  FFMA R27, R27, R23, R12 ;  /* 0x000000171b1b7223 */ /* 0x000fca000000000c */
[----:B------:R3:W-:Y:S05]  /*2af0*/  @P0 STG.E desc[UR50][R10.64+0x4], R27 ;  /* 0x0000041b0a000986 */ /* 0x0007ea000c101932 */
[----:B------:R-:W-:Y:S05]  /*2b00*/  @!P3 BRA `(.L_x_38) ;  /* 0x000000000004b947 */ /* 0x000fea0003800000 */
[----:B------:R4:W5:Y:S02]  /*2b10*/  LDG.E.LTC128B R25, desc[UR50][R6.64+0x20] ;  /* 0x0000203206197981 */ /* 0x000964000c1e1920 */
.L_x_38:
[----:B------:R-:W-:Y:S05]  /*2b20*/  BSYNC B1 ;  /* 0x0000000000017941 */ /* 0x000fea0003800000 */
.L_x_37:
[----:B0----5:R-:W-:Y:S01]  /*2b30*/  FMUL R3, R25, R22 ;  /* 0x0000001619037220 */ /* 0x021fe20000400000 */
[----:B------:R-:W-:Y:S01]  /*2b40*/  ISETP.GT.AND P0, PT, R2, RZ, P1 ;  /* 0x000000ff0200720c */ /* 0x000fe20000f04270 */
[----:B------:R-:W-:Y:S02]  /*2b50*/  BSSY B1, `(.L_x_39) ;  /* 0x0000005000017945 */ /* 0x000fe40003800000 */
[----:B------:R-:W-:-:S05]  /*2b60*/  FFMA R3, R28, R23, R3 ;  /* 0x000000171c037223 */ /* 0x000fca0000000003 */
[----:B------:R0:W-:Y:S05]  /*2b70*/  @P3 STG.E desc[UR50][R4.64+0x20], R3 ;  /* 0x0000200304003986 */ /* 0x0001ea000c101932 */
[----:B------:R-:W-:Y:S05]  /*2b80*/  @!P0 BRA `(.L_x_40) ;  /* 0x0000000000048947 */ /* 0x000fea0003800000 */
[----:B------:R0:W5:Y:S02]  /*2b90*/  LDG.E.LTC128B R25, desc[UR50][R6.64+0x24] ;  /* 0x0000243206197981 */ /* 0x000164000c1e1920 */
.L_x_40:
[----:B------:R-:W-:Y:S05]  /*2ba0*/  BSYNC B1 ;  /* 0x0000000000017941 */ /* 0x000fea0003800000 */
.L_x_39:
[----:B-----5:R-:W-:Y:S01]  /*2bb0*/  FMUL R12, R25, R22 ;  /* 0x00000016190c7220 */ /* 0x020fe20000400000 */
[----:B------:R-:W-:Y:S01]  /*2bc0*/  ISETP.GT.AND P2, PT, R2, 0x8, P2 ;  /* 0x000000080200780c */ /* 0x000fe20001744270 */
[----:B------:R-:W-:Y:S02]  /*2bd0*/  BSSY B1, `(.L_x_41) ;  /* 0x0000005000017945 */ /* 0x000fe40003800000 */
[----:B------:R-:W-:-:S05]  /*2be0*/  FFMA R29, R29, R23, R12 ;  /* 0x000000171d1d7223 */ /* 0x000fca000000000c */
[----:B------:R0:W-:Y:S05]  /*2bf0*/  @P0 STG.E desc[UR50][R4.64+0x24], R29 ;  /* 0x0000241d04000986 */ /* 0x0001ea000c101932 */
[----:B------:R-:W-:Y:S05]  /*2c00*/  @!P2 BRA `(.L_x_42) ;  /* 0x000000000004a947 */ /* 0x000fea0003800000 */
[----:B------:R0:W5:Y:S02]  /*2c10*/  LDG.E.LTC128B R25, desc[UR50][R8.64+0x20] ;  /* 0x0000203208197981 */ /* 0x000164000c1e1920 */
.L_x_42:
[----:B------:R-:W-:Y:S05]  /*2c20*/  BSYNC B1 ;  /* 0x0000000000017941 */ /* 0x000fea0003800000 */
.L_x_41:
[----:B0----5:R-:W-:Y:S01]  /*2c30*/  FMUL R3, R25, R22 ;  /* 0x0000001619037220 */ /* 0x021fe20000400000 */
[----:B------:R-:W-:Y:S01]  /*2c40*/  ISETP.GT.AND P1, PT, R2, 0x8, P1 ;  /* 0x000000080200780c */ /* 0x000fe20000f24270 */
[----:B------:R-:W-:Y:S01]  /*2c50*/  BSSY B1, `(.L_x_43) ;  /* 0x0000006000017945 */ /* 0x000fe20003800000 */
[----:B------:R-:W-:Y:S01]  /*2c60*/  ISETP.GT.AND P0, PT, R0, 0x10, PT ;  /* 0x000000100000780c */ /* 0x000fe20003f04270 */
[----:B------:R-:W-:-:S05]  /*2c70*/  FFMA R3, R30, R23, R3 ;  /* 0x000000171e037223 */ /* 0x000fca0000000003 */
[----:B------:R0:W-:Y:S05]  /*2c80*/  @P2 STG.E desc[UR50][R10.64+0x20], R3 ;  /* 0x000020030a002986 */ /* 0x0001ea000c101932 */
[----:B------:R-:W-:Y:S05]  /*2c90*/  @!P1 BRA `(.L_x_44) ;  /* 0x0000000000049947 */ /* 0x000fea0003800000 */
[----:B------:R0:W5:Y:S02]  /*2ca0*/  LDG.E.LTC128B R25, desc[UR50][R8.64+0x24] ;  /* 0x0000243208197981 */ /* 0x000164000c1e1920 */
.L_x_44:
[----:B------:R-:W-:Y:S05]  /*2cb0*/  BSYNC B1 ;  /* 0x0000000000017941 */ /* 0x000fea0003800000 */
.L_x_43:
        /* <DEDUP_REMOVED lines=8> */
.L_x_46:
[----:B------:R-:W-:Y:S05]  /*2d40*/  BSYNC B1 ;  /* 0x0000000000017941 */ /* 0x000fea0003800000 */
.L_x_45:
[----:B0----5:R-:W-:Y:S01]  /*2d50*/  FMUL R3, R25, R22 ;  /* 0x0000001619037220 */ /* 0x021fe20000400000 */
[----:B------:R-:W-:Y:S01]  /*2d60*/  ISETP.GT.AND P1, PT, R2, RZ, P2 ;  /* 0x000000ff0200720c */ /* 0x000fe20001724270 */
[----:B------:R-:W-:Y:S02]  /*2d70*/  BSSY B1, `(.L_x_47) ;  /* 0x0000005000017945 */ /* 0x000fe40003800000 */
[----:B------:R-:W-:-:S05]  /*2d80*/  FFMA R3, R32, R23, R3 ;  /* 0x0000001720037223 */ /* 0x000fca0000000003 */
[----:B------:R0:W-:Y:S05]  /*2d90*/  @P3 STG.E desc[UR50][R4.64+0x40], R3 ;  /* 0x0000400304003986 */ /* 0x0001ea000c101932 */
[----:B------:R-:W-:Y:S05]  /*2da0*/  @!P1 BRA `(.L_x_48) ;  /* 0x0000000000049947 */ /* 0x000fea0003800000 */
[----:B------:R0:W5:Y:S02]  /*2db0*/  LDG.E.LTC128B R25, desc[UR50][R6.64+0x44] ;  /* 0x0000443206197981 */ /* 0x000164000c1e1920 */
.L_x_48:
[----:B------:R-:W-:Y:S05]  /*2dc0*/  BSYNC B1 ;  /* 0x0000000000017941 */ /* 0x000fea0003800000 */
.L_x_47:
[----:B-----5:R-:W-:Y:S01]  /*2dd0*/  FMUL R12, R25, R22 ;  /* 0x00000016190c7220 */ /* 0x020fe20000400000 */
[----:B------:R-:W-:Y:S01]  /*2de0*/  ISETP.GT.AND P0, PT, R2, 0x8, P0 ;  /* 0x000000080200780c */ /* 0x000fe20000704270 */
[----:B------:R-:W-:Y:S02]  /*2df0*/  BSSY B1, `(.L_x_49) ;  /* 0x0000005000017945 */ /* 0x000fe40003800000 */
[----:B------:R-:W-:-:S05]  /*2e00*/  FFMA R33, R33, R23, R12 ;  /* 0x0000001721217223 */ /* 0x000fca000000000c */
[----:B------:R0:W-:Y:S05]  /*2e10*/  @P1 STG.E desc[UR50][R4.64+0x44], R33 ;  /* 0x0000442104001986 */ /* 0x0001ea000c101932 */
[----:B------:R-:W-:Y:S05]  /*2e20*/  @!P0 BRA `(.L_x_50) ;  /* 0x0000000000048947 */ /* 0x000fea0003800000 */
[----:B------:R0:W5:Y:S02]  /*2e30*/  LDG.E.LTC128B R25, desc[UR50][R8.64+0x40] ;  /* 0x0000403208197981 */ /* 0x000164000c1e1920 */
.L_x_50:
[----:B------:R-:W-:Y:S05]  /*2e40*/  BSYNC B1 ;  /* 0x0000000000017941 */ /* 0x000fea0003800000 */
.L_x_49:
        /* <DEDUP_REMOVED lines=8> */
.L_x_52:
[----:B------:R-:W-:Y:S05]  /*2ed0*/  BSYNC B1 ;  /* 0x0000000000017941 */ /* 0x000fea0003800000 */
.L_x_51:
        /* <DEDUP_REMOVED lines=8> */
.L_x_54:
[----:B------:R-:W-:Y:S05]  /*2f60*/  BSYNC B1 ;  /* 0x0000000000017941 */ /* 0x000fea0003800000 */
.L_x_53:
[----:B0----5:R-:W-:Y:S01]  /*2f70*/  FMUL R3, R25, R22 ;  /* 0x0000001619037220 */ /* 0x021fe20000400000 */
[----:B------:R-:W-:Y:S01]  /*2f80*/  ISETP.GT.AND P2, PT, R2, RZ, P0 ;  /* 0x000000ff0200720c */ /* 0x000fe20000744270 */
[----:B------:R-:W-:Y:S02]  /*2f90*/  BSSY B1, `(.L_x_55) ;  /* 0x0000005000017945 */ /* 0x000fe40003800000 */
[----:B------:R-:W-:-:S05]  /*2fa0*/  FFMA R3, R36, R23, R3 ;  /* 0x0000001724037223 */ /* 0x000fca0000000003 */
[----:B------:R0:W-:Y:S05]  /*2fb0*/  @P3 STG.E desc[UR50][R4.64+0x60], R3 ;  /* 0x0000600304003986 */ /* 0x0001ea000c101932 */
[----:B------:R-:W-:Y:S05]  /*2fc0*/  @!P2 BRA `(.L_x_56) ;  /* 0x000000000004a947 */ /* 0x000fea0003800000 */
[----:B------:R0:W5:Y:S02]  /*2fd0*/  LDG.E.LTC128B R25, desc[UR50][R6.64+0x64] ;  /* 0x0000643206197981 */ /* 0x000164000c1e1920 */
.L_x_56:
[----:B------:R-:W-:Y:S05]  /*2fe0*/  BSYNC B1 ;  /* 0x0000000000017941 */ /* 0x000fea0003800000 */
.L_x_55:
[----:B-----5:R-:W-:Y:S01]  /*2ff0*/  FMUL R12, R25, R22 ;  /* 0x00000016190c7220 */ /* 0x020fe20000400000 */
[----:B------:R-:W-:Y:S01]  /*3000*/  ISETP.GT.AND P1, PT, R2, 0x8, P1 ;  /* 0x000000080200780c */ /* 0x000fe20000f24270 */
[----:B------:R-:W-:Y:S02]  /*3010*/  BSSY B1, `(.L_x_57) ;  /* 0x0000005000017945 */ /* 0x000fe40003800000 */
[----:B------:R-:W-:-:S05]  /*3020*/  FFMA R37, R37, R23, R12 ;  /* 0x0000001725257223 */ /* 0x000fca000000000c */
[----:B------:R0:W-:Y:S05]  /*3030*/  @P2 STG.E desc[UR50][R4.64+0x64], R37 ;  /* 0x0000642504002986 */ /* 0x0001ea000c101932 */
[----:B------:R-:W-:Y:S05]  /*3040*/  @!P1 BRA `(.L_x_58) ;  /* 0x0000000000049947 */ /* 0x000fea0003800000 */
[----:B------:R0:W5:Y:S02]  /*3050*/  LDG.E.LTC128B R25, desc[UR50][R8.64+0x60] ;  /* 0x0000603208197981 */ /* 0x000164000c1e1920 */
.L_x_58:
[----:B------:R-:W-:Y:S05]  /*3060*/  BSYNC B1 ;  /* 0x0000000000017941 */ /* 0x000fea0003800000 */
.L_x_57:
        /* <DEDUP_REMOVED lines=8> */
.L_x_60:
[----:B------:R-:W-:Y:S05]  /*30f0*/  BSYNC B1 ;  /* 0x0000000000017941 */ /* 0x000fea0003800000 */
.L_x_59:
        /* <DEDUP_REMOVED lines=8> */
.L_x_62:
[----:B------:R-:W-:Y:S05]  /*3180*/  BSYNC B1 ;  /* 0x0000000000017941 */ /* 0x000fea0003800000 */
.L_x_61:
[----:B0----5:R-:W-:Y:S01]  /*3190*/  FMUL R3, R25, R22 ;  /* 0x0000001619037220 */ /* 0x021fe20000400000 */
[----:B------:R-:W-:Y:S01]  /*31a0*/  ISETP.GT.AND P0, PT, R2, RZ, P1 ;  /* 0x000000ff0200720c */ /* 0x000fe20000f04270 */
[----:B------:R-:W-:Y:S02]  /*31b0*/  BSSY B1, `(.L_x_63) ;  /* 0x0000005000017945 */ /* 0x000fe40003800000 */
[----:B------:R-:W-:-:S05]  /*31c0*/  FFMA R3, R40, R23, R3 ;  /* 0x0000001728037223 */ /* 0x000fca0000000003 */
[----:B------:R0:W-:Y:S05]  /*31d0*/  @P3 STG.E desc[UR50][R4.64+0x80], R3 ;  /* 0x0000800304003986 */ /* 0x0001ea000c101932 */
[----:B------:R-:W-:Y:S05]  /*31e0*/  @!P0 BRA `(.L_x_64) ;  /* 0x0000000000048947 */ /* 0x000fea0003800000 */
[----:B------:R0:W5:Y:S02]  /*31f0*/  LDG.E.LTC128B R25, desc[UR50][R6.64+0x84] ;  /* 0x0000843206197981 */ /* 0x000164000c1e1920 */
.L_x_64:
[----:B------:R-:W-:Y:S05]  /*3200*/  BSYNC B1 ;  /* 0x0000000000017941 */ /* 0x000fea0003800000 */
.L_x_63:
[----:B-----5:R-:W-:Y:S01]  /*3210*/  FMUL R12, R25, R22 ;  /* 0x00000016190c7220 */ /* 0x020fe20000400000 */
[----:B------:R-:W-:Y:S01]  /*3220*/  ISETP.GT.AND P2, PT, R2, 0x8, P2 ;  /* 0x000000080200780c */ /* 0x000fe20001744270 */
[----:B------:R-:W-:Y:S02]  /*3230*/  BSSY B1, `(.L_x_65) ;  /* 0x0000005000017945 */ /* 0x000fe40003800000 */
[----:B------:R-:W-:-:S05]  /*3240*/  FFMA R41, R41, R23, R12 ;  /* 0x0000001729297223 */ /* 0x000fca000000000c */
[----:B------:R0:W-:Y:S05]  /*3250*/  @P0 STG.E desc[UR50][R4.64+0x84], R41 ;  /* 0x0000842904000986 */ /* 0x0001ea000c101932 */
[----:B------:R-:W-:Y:S05]  /*3260*/  @!P2 BRA `(.L_x_66) ;  /* 0x000000000004a947 */ /* 0x000fea0003800000 */
[----:B------:R0:W5:Y:S02]  /*3270*/  LDG.E.LTC128B R25, desc[UR50][R8.64+0x80] ;  /* 0x0000803208197981 */ /* 0x000164000c1e1920 */
.L_x_66:
[----:B------:R-:W-:Y:S05]  /*3280*/  BSYNC B1 ;  /* 0x0000000000017941 */ /* 0x000fea0003800000 */
.L_x_65:
        /* <DEDUP_REMOVED lines=8> */
.L_x_68:
[----:B------:R-:W-:Y:S05]  /*3310*/  BSYNC B1 ;  /* 0x0000000000017941 */ /* 0x000fea0003800000 */
.L_x_67:
        /* <DEDUP_REMOVED lines=8> */
.L_x_70:
[----:B------:R-:W-:Y:S05]  /*33a0*/  BSYNC B1 ;  /* 0x0000000000017941 */ /* 0x000fea0003800000 */
.L_x_69:
[----:B0----5:R-:W-:Y:S01]  /*33b0*/  FMUL R3, R25, R22 ;  /* 0x0000001619037220 */ /* 0x021fe20000400000 */
[----:B------:R-:W-:Y:S01]  /*33c0*/  ISETP.GT.AND P1, PT, R2, RZ, P2 ;  /* 0x000000ff0200720c */ /* 0x000fe20001724270 */
[----:B------:R-:W-:Y:S02]  /*33d0*/  BSSY B1, `(.L_x_71) ;  /* 0x0000005000017945 */ /* 0x000fe40003800000 */
[----:B------:R-:W-:-:S05]  /*33e0*/  FFMA R3, R44, R23, R3 ;  /* 0x000000172c037223 */ /* 0x000fca0000000003 */
[----:B------:R0:W-:Y:S05]  /*33f0*/  @P3 STG.E desc[UR50][R4.64+0xa0], R3 ;  /* 0x0000a00304003986 */ /* 0x0001ea000c101932 */
[----:B------:R-:W-:Y:S05]  /*3400*/  @!P1 BRA `(.L_x_72) ;  /* 0x0000000000049947 */ /* 0x000fea0003800000 */
[----:B------:R0:W5:Y:S02]  /*3410*/  LDG.E.LTC128B R25, desc[UR50][R6.64+0xa4] ;  /* 0x0000a43206197981 */ /* 0x000164000c1e1920 */
.L_x_72:
[----:B------:R-:W-:Y:S05]  /*3420*/  BSYNC B1 ;  /* 0x0000000000017941 */ /* 0x000fea0003800000 */
.L_x_71:
[----:B-----5:R-:W-:Y:S01]  /*3430*/  FMUL R12, R25, R22 ;  /* 0x00000016190c7220 */ /* 0x020fe20000400000 */
[----:B------:R-:W-:Y:S01]  /*3440*/  ISETP.GT.AND P0, PT, R2, 0x8, P0 ;  /* 0x000000080200780c */ /* 0x000fe20000704270 */
[----:B------:R-:W-:Y:S02]  /*3450*/  BSSY B1, `(.L_x_73) ;  /* 0x0000005000017945 */ /* 0x000fe40003800000 */
[----:B------:R-:W-:-:S05]  /*3460*/  FFMA R45, R45, R23, R12 ;  /* 0x000000172d2d7223 */ /* 0x000fca000000000c */
[----:B------:R0:W-:Y:S05]  /*3470*/  @P1 STG.E desc[UR50][R4.64+0xa4], R45 ;  /* 0x0000a42d04001986 */ /* 0x0001ea000c101932 */
[----:B------:R-:W-:Y:S05]  /*3480*/  @!P0 BRA `(.L_x_74) ;  /* 0x0000000000048947 */ /* 0x000fea0003800000 */
[----:B------:R0:W5:Y:S02]  /*3490*/  LDG.E.LTC128B R25, desc[UR50][R8.64+0xa0] ;  /* 0x0000a03208197981 */ /* 0x000164000c1e1920 */
.L_x_74:
[----:B------:R-:W-:Y:S05]  /*34a0*/  BSYNC B1 ;  /* 0x0000000000017941 */ /* 0x000fea0003800000 */
.L_x_73:
        /* <DEDUP_REMOVED lines=8> */
.L_x_76:
[----:B------:R-:W-:Y:S05]  /*3530*/  BSYNC B1 ;  /* 0x0000000000017941 */ /* 0x000fea0003800000 */
.L_x_75:
        /* <DEDUP_REMOVED lines=8> */
.L_x_78:
[----:B------:R-:W-:Y:S05]  /*35c0*/  BSYNC B1 ;  /* 0x0000000000017941 */ /* 0x000fea0003800000 */
.L_x_77:
[----:B0----5:R-:W-:Y:S01]  /*35d0*/  FMUL R3, R25, R22 ;  /* 0x0000001619037220 */ /* 0x021fe20000400000 */
[----:B------:R-:W-:Y:S01]  /*35e0*/  ISETP.GT.AND P2, PT, R2, RZ, P0 ;  /* 0x000000ff0200720c */ /* 0x000fe20000744270 */
[----:B------:R-:W-:Y:S02]  /*35f0*/  BSSY B1, `(.L_x_79) ;  /* 0x0000005000017945 */ /* 0x000fe40003800000 */
[----:B------:R-:W-:-:S05]  /*3600*/  FFMA R3, R48, R23, R3 ;  /* 0x0000001730037223 */ /* 0x000fca0000000003 */
[----:B------:R0:W-:Y:S05]  /*3610*/  @P3 STG.E desc[UR50][R4.64+0xc0], R3 ;  /* 0x0000c00304003986 */ /* 0x0001ea000c101932 */
[----:B------:R-:W-:Y:S05]  /*3620*/  @!P2 BRA `(.L_x_80) ;  /* 0x000000000004a947 */ /* 0x000fea0003800000 */
[----:B------:R0:W5:Y:S02]  /*3630*/  LDG.E.LTC128B R25, desc[UR50][R6.64+0xc4] ;  /* 0x0000c43206197981 */ /* 0x000164000c1e1920 */
.L_x_80:
[----:B------:R-:W-:Y:S05]  /*3640*/  BSYNC B1 ;  /* 0x0000000000017941 */ /* 0x000fea0003800000 */
.L_x_79:
[----:B-----5:R-:W-:Y:S01]  /*3650*/  FMUL R12, R25, R22 ;  /* 0x00000016190c7220 */ /* 0x020fe20000400000 */
[----:B------:R-:W-:Y:S01]  /*3660*/  ISETP.GT.AND P1, PT, R2, 0x8, P1 ;  /* 0x000000080200780c */ /* 0x000fe20000f24270 */
[----:B------:R-:W-:Y:S02]  /*3670*/  BSSY B1, `(.L_x_81) ;  /* 0x0000005000017945 */ /* 0x000fe40003800000 */
[----:B------:R-:W-:-:S05]  /*3680*/  FFMA R49, R49, R23, R12 ;  /* 0x0000001731317223 */ /* 0x000fca000000000c */
[----:B------:R0:W-:Y:S05]  /*3690*/  @P2 STG.E desc[UR50][R4.64+0xc4], R49 ;  /* 0x0000c43104002986 */ /* 0x0001ea000c101932 */
[----:B------:R-:W-:Y:S05]  /*36a0*/  @!P1 BRA `(.L_x_82) ;  /* 0x0000000000049947 */ /* 0x000fea0003800000 */
[----:B------:R0:W5:Y:S02]  /*36b0*/  LDG.E.LTC128B R25, desc[UR50][R8.64+0xc0] ;  /* 0x0000c03208197981 */ /* 0x000164000c1e1920 */
.L_x_82:
[----:B------:R-:W-:Y:S05]  /*36c0*/  BSYNC B1 ;  /* 0x0000000000017941 */ /* 0x000fea0003800000 */
.L_x_81:
        /* <DEDUP_REMOVED lines=8> */
.L_x_84:
[----:B------:R-:W-:Y:S05]  /*3750*/  BSYNC B1 ;  /* 0x0000000000017941 */ /* 0x000fea0003800000 */
.L_x_83:
        /* <DEDUP_REMOVED lines=8> */
.L_x_86:
[----:B------:R-:W-:Y:S05]  /*37e0*/  BSYNC B1 ;  /* 0x0000000000017941 */ /* 0x000fea0003800000 */
.L_x_85:
[----:B0----5:R-:W-:Y:S01]  /*37f0*/  FMUL R3, R25, R22 ;  /* 0x0000001619037220 */ /* 0x021fe20000400000 */
[----:B------:R-:W-:Y:S01]  /*3800*/  ISETP.GT.AND P0, PT, R2, RZ, P1 ;  /* 0x000000ff0200720c */ /* 0x000fe20000f04270 */
[----:B------:R-:W-:Y:S02]  /*3810*/  BSSY B1, `(.L_x_87) ;  /* 0x0000005000017945 */ /* 0x000fe40003800000 */
[----:B------:R-:W-:-:S05]  /*3820*/  FFMA R3, R52, R23, R3 ;  /* 0x0000001734037223 */ /* 0x000fca0000000003 */
[----:B------:R0:W-:Y:S05]  /*3830*/  @P3 STG.E desc[UR50][R4.64+0xe0], R3 ;  /* 0x0000e00304003986 */ /* 0x0001ea000c101932 */
[----:B------:R-:W-:Y:S05]  /*3840*/  @!P0 BRA `(.L_x_88) ;  /* 0x0000000000048947 */ /* 0x000fea0003800000 */
[----:B------:R0:W5:Y:S02]  /*3850*/  LDG.E.LTC128B R25, desc[UR50][R6.64+0xe4] ;  /* 0x0000e43206197981 */ /* 0x000164000c1e1920 */
.L_x_88:
[----:B------:R-:W-:Y:S05]  /*3860*/  BSYNC B1 ;  /* 0x0000000000017941 */ /* 0x000fea0003800000 */
.L_x_87:
[----:B-----5:R-:W-:Y:S01]  /*3870*/  FMUL R12, R25, R22 ;  /* 0x00000016190c7220 */ /* 0x020fe20000400000 */
[----:B------:R-:W-:Y:S01]  /*3880*/  ISETP.GT.AND P2, PT, R2, 0x8, P2 ;  /* 0x000000080200780c */ /* 0x000fe20001744270 */
[----:B------:R-:W-:Y:S02]  /*3890*/  BSSY B1, `(.L_x_89) ;  /* 0x0000005000017945 */ /* 0x000fe40003800000 */
[----:B------:R-:W-:-:S05]  /*38a0*/  FFMA R53, R53, R23, R12 ;  /* 0x0000001735357223 */ /* 0x000fca000000000c */
[----:B------:R0:W-:Y:S05]  /*38b0*/  @P0 STG.E desc[UR50][R4.64+0xe4], R53 ;  /* 0x0000e43504000986 */ /* 0x0001ea000c101932 */
[----:B------:R-:W-:Y:S05]  /*38c0*/  @!P2 BRA `(.L_x_90) ;  /* 0x000000000004a947 */ /* 0x000fea0003800000 */
[----:B------:R0:W5:Y:S02]  /*38d0*/  LDG.E.LTC128B R25, desc[UR50][R8.64+0xe0] ;  /* 0x0000e03208197981 */ /* 0x000164000c1e1920 */
.L_x_90:
[----:B------:R-:W-:Y:S05]  /*38e0*/  BSYNC B1 ;  /* 0x0000000000017941 */ /* 0x000fea0003800000 */
.L_x_89:
        /* <DEDUP_REMOVED lines=8> */
.L_x_92:
[----:B------:R-:W-:Y:S05]  /*3970*/  BSYNC B1 ;  /* 0x0000000000017941 */ /* 0x000fea0003800000 */
.L_x_91:
        /* <DEDUP_REMOVED lines=8> */
.L_x_94:
[----:B------:R-:W-:Y:S05]  /*3a00*/  BSYNC B1 ;  /* 0x0000000000017941 */ /* 0x000fea0003800000 */
.L_x_93:
[----:B0----5:R-:W-:Y:S01]  /*3a10*/  FMUL R3, R25, R22 ;  /* 0x0000001619037220 */ /* 0x021fe20000400000 */
[----:B------:R-:W-:Y:S01]  /*3a20*/  ISETP.GT.AND P1, PT, R2, RZ, P2 ;  /* 0x000000ff0200720c */ /* 0x000fe20001724270 */
[----:B------:R-:W-:Y:S02]  /*3a30*/  BSSY B1, `(.L_x_95) ;  /* 0x0000005000017945 */ /* 0x000fe40003800000 */
[----:B------:R-:W-:-:S05]  /*3a40*/  FFMA R3, R56, R23, R3 ;  /* 0x0000001738037223 */ /* 0x000fca0000000003 */
[----:B------:R0:W-:Y:S05]  /*3a50*/  @P3 STG.E desc[UR50][R4.64+0x100], R3 ;  /* 0x0001000304003986 */ /* 0x0001ea000c101932 */
[----:B------:R-:W-:Y:S05]  /*3a60*/  @!P1 BRA `(.L_x_96) ;  /* 0x0000000000049947 */ /* 0x000fea0003800000 */
[----:B------:R0:W5:Y:S02]  /*3a70*/  LDG.E.LTC128B R25, desc[UR50][R6.64+0x104] ;  /* 0x0001043206197981 */ /* 0x000164000c1e1920 */
.L_x_96:
[----:B------:R-:W-:Y:S05]  /*3a80*/  BSYNC B1 ;  /* 0x0000000000017941 */ /* 0x000fea0003800000 */
.L_x_95:
[----:B-----5:R-:W-:Y:S01]  /*3a90*/  FMUL R12, R25, R22 ;  /* 0x00000016190c7220 */ /* 0x020fe20000400000 */
[----:B------:R-:W-:Y:S01]  /*3aa0*/  ISETP.GT.AND P0, PT, R2, 0x8, P0 ;  /* 0x000000080200780c */ /* 0x000fe20000704270 */
[----:B------:R-:W-:Y:S02]  /*3ab0*/  BSSY B1, `(.L_x_97) ;  /* 0x0000005000017945 */ /* 0x000fe40003800000 */
[----:B------:R-:W-:-:S05]  /*3ac0*/  FFMA R57, R57, R23, R12 ;  /* 0x0000001739397223 */ /* 0x000fca000000000c */
[----:B------:R0:W-:Y:S05]  /*3ad0*/  @P1 STG.E desc[UR50][R4.64+0x104], R57 ;  /* 0x0001043904001986 */ /* 0x0001ea000c101932 */
[----:B------:R-:W-:Y:S05]  /*3ae0*/  @!P0 BRA `(.L_x_98) ;  /* 0x0000000000048947 */ /* 0x000fea0003800000 */
[----:B------:R0:W5:Y:S02]  /*3af0*/  LDG.E.LTC128B R25, desc[UR50][R8.64+0x100] ;  /* 0x0001003208197981 */ /* 0x000164000c1e1920 */
.L_x_98:
[----:B------:R-:W-:Y:S05]  /*3b00*/  BSYNC B1 ;  /* 0x0000000000017941 */ /* 0x000fea0003800000 */
.L_x_97:
        /* <DEDUP_REMOVED lines=8> */
.L_x_100:
[----:B------:R-:W-:Y:S05]  /*3b90*/  BSYNC B1 ;  /* 0x0000000000017941 */ /* 0x000fea0003800000 */
.L_x_99:
        /* <DEDUP_REMOVED lines=8> */
.L_x_102:
[----:B------:R-:W-:Y:S05]  /*3c20*/  BSYNC B1 ;  /* 0x0000000000017941 */ /* 0x000fea0003800000 */
.L_x_101:
[----:B0----5:R-:W-:Y:S01]  /*3c30*/  FMUL R3, R25, R22 ;  /* 0x0000001619037220 */ /* 0x021fe20000400000 */
[----:B------:R-:W-:Y:S01]  /*3c40*/  ISETP.GT.AND P2, PT, R2, RZ, P0 ;  /* 0x000000ff0200720c */ /* 0x000fe20000744270 */
[----:B------:R-:W-:Y:S02]  /*3c50*/  BSSY B1, `(.L_x_103) ;  /* 0x0000005000017945 */ /* 0x000fe40003800000 */
[----:B------:R-:W-:-:S05]  /*3c60*/  FFMA R3, R60, R23, R3 ;  /* 0x000000173c037223 */ /* 0x000fca0000000003 */
[----:B------:R0:W-:Y:S05]  /*3c70*/  @P3 STG.E desc[UR50][R4.64+0x120], R3 ;  /* 0x0001200304003986 */ /* 0x0001ea000c101932 */
[----:B------:R-:W-:Y:S05]  /*3c80*/  @!P2 BRA `(.L_x_104) ;  /* 0x000000000004a947 */ /* 0x000fea0003800000 */
[----:B------:R0:W5:Y:S02]  /*3c90*/  LDG.E.LTC128B R25, desc[UR50][R6.64+0x124] ;  /* 0x0001243206197981 */ /* 0x000164000c1e1920 */
.L_x_104:
[----:B------:R-:W-:Y:S05]  /*3ca0*/  BSYNC B1 ;  /* 0x0000000000017941 */ /* 0x000fea0003800000 */
.L_x_103:
[----:B-----5:R-:W-:Y:S01]  /*3cb0*/  FMUL R12, R25, R22 ;  /* 0x00000016190c7220 */ /* 0x020fe20000400000 */
[----:B------:R-:W-:Y:S01]  /*3cc0*/  ISETP.GT.AND P1, PT, R2, 0x8, P1 ;  /* 0x000000080200780c */ /* 0x000fe20000f24270 */
[----:B------:R-:W-:Y:S02]  /*3cd0*/  BSSY B1, `(.L_x_105) ;  /* 0x0000005000017945 */ /* 0x000fe40003800000 */
[----:B------:R-:W-:-:S05]  /*3ce0*/  FFMA R61, R61, R23, R12 ;  /* 0x000000173d3d7223 */ /* 0x000fca000000000c */
[----:B------:R0:W-:Y:S05]  /*3cf0*/  @P2 STG.E desc[UR50][R4.64+0x124], R61 ;  /* 0x0001243d04002986 */ /* 0x0001ea000c101932 */
[----:B------:R-:W-:Y:S05]  /*3d00*/  @!P1 BRA `(.L_x_106) ;  /* 0x0000000000049947 */ /* 0x000fea0003800000 */
[----:B------:R0:W5:Y:S02]  /*3d10*/  LDG.E.LTC128B R25, desc[UR50][R8.64+0x120] ;  /* 0x0001203208197981 */ /* 0x000164000c1e1920 */
.L_x_106:
[----:B------:R-:W-:Y:S05]  /*3d20*/  BSYNC B1 ;  /* 0x0000000000017941 */ /* 0x000fea0003800000 */
.L_x_105:
        /* <DEDUP_REMOVED lines=8> */
.L_x_108:
[----:B------:R-:W-:Y:S05]  /*3db0*/  BSYNC B1 ;  /* 0x0000000000017941 */ /* 0x000fea0003800000 */
.L_x_107:
        /* <DEDUP_REMOVED lines=8> */
.L_x_110:
[----:B------:R-:W-:Y:S05]  /*3e40*/  BSYNC B1 ;  /* 0x0000000000017941 */ /* 0x000fea0003800000 */
.L_x_109:
[----:B0----5:R-:W-:Y:S01]  /*3e50*/  FMUL R3, R25, R22 ;  /* 0x0000001619037220 */ /* 0x021fe20000400000 */
[----:B------:R-:W-:Y:S01]  /*3e60*/  ISETP.GT.AND P0, PT, R2, RZ, P1 ;  /* 0x000000ff0200720c */ /* 0x000fe20000f04270 */
[----:B------:R-:W-:Y:S02]  /*3e70*/  BSSY B1, `(.L_x_111) ;  /* 0x0000005000017945 */ /* 0x000fe40003800000 */
[----:B------:R-:W-:-:S05]  /*3e80*/  FFMA R3, R64, R23, R3 ;  /* 0x0000001740037223 */ /* 0x000fca0000000003 */
[----:B------:R0:W-:Y:S05]  /*3e90*/  @P3 STG.E desc[UR50][R4.64+0x140], R3 ;  /* 0x0001400304003986 */ /* 0x0001ea000c101932 */
[----:B------:R-:W-:Y:S05]  /*3ea0*/  @!P0 BRA `(.L_x_112) ;  /* 0x0000000000048947 */ /* 0x000fea0003800000 */
[----:B------:R0:W5:Y:S02]  /*3eb0*/  LDG.E.LTC128B R25, desc[UR50][R6.64+0x144] ;  /* 0x0001443206197981 */ /* 0x000164000c1e1920 */
.L_x_112:
[----:B------:R-:W-:Y:S05]  /*3ec0*/  BSYNC B1 ;  /* 0x0000000000017941 */ /* 0x000fea0003800000 */
.L_x_111:
[----:B-----5:R-:W-:Y:S01]  /*3ed0*/  FMUL R12, R25, R22 ;  /* 0x00000016190c7220 */ /* 0x020fe20000400000 */
[----:B------:R-:W-:Y:S01]  /*3ee0*/  ISETP.GT.AND P2, PT, R2, 0x8, P2 ;  /* 0x000000080200780c */ /* 0x000fe20001744270 */
[----:B------:R-:W-:Y:S02]  /*3ef0*/  BSSY B1, `(.L_x_113) ;  /* 0x0000005000017945 */ /* 0x000fe40003800000 */
[----:B------:R-:W-:-:S05]  /*3f00*/  FFMA R65, R65, R23, R12 ;  /* 0x0000001741417223 */ /* 0x000fca000000000c */
[----:B------:R0:W-:Y:S05]  /*3f10*/  @P0 STG.E desc[UR50][R4.64+0x144], R65 ;  /* 0x0001444104000986 */ /* 0x0001ea000c101932 */
[----:B------:R-:W-:Y:S05]  /*3f20*/  @!P2 BRA `(.L_x_114) ;  /* 0x000000000004a947 */ /* 0x000fea0003800000 */
[----:B------:R0:W5:Y:S02]  /*3f30*/  LDG.E.LTC128B R25, desc[UR50][R8.64+0x140] ;  /* 0x0001403208197981 */ /* 0x000164000c1e1920 */
.L_x_114:
[----:B------:R-:W-:Y:S05]  /*3f40*/  BSYNC B1 ;  /* 0x0000000000017941 */ /* 0x000fea0003800000 */
.L_x_113:
        /* <DEDUP_REMOVED lines=8> */
.L_x_116:
[----:B------:R-:W-:Y:S05]  /*3fd0*/  BSYNC B1 ;  /* 0x0000000000017941 */ /* 0x000fea0003800000 */
.L_x_115:
        /* <DEDUP_REMOVED lines=8> */
.L_x_118:
[----:B------:R-:W-:Y:S05]  /*4060*/  BSYNC B1 ;  /* 0x0000000000017941 */ /* 0x000fea0003800000 */
.L_x_117:
[----:B0----5:R-:W-:Y:S01]  /*4070*/  FMUL R3, R25, R22 ;  /* 0x0000001619037220 */ /* 0x021fe20000400000 */
[----:B------:R-:W-:Y:S01]  /*4080*/  ISETP.GT.AND P1, PT, R2, RZ, P2 ;  /* 0x000000ff0200720c */ /* 0x000fe20001724270 */
[----:B------:R-:W-:Y:S02]  /*4090*/  BSSY B1, `(.L_x_119) ;  /* 0x0000005000017945 */ /* 0x000fe40003800000 */
[----:B------:R-:W-:-:S05]  /*40a0*/  FFMA R3, R68, R23, R3 ;  /* 0x0000001744037223 */ /* 0x000fca0000000003 */
[----:B------:R0:W-:Y:S05]  /*40b0*/  @P3 STG.E desc[UR50][R4.64+0x160], R3 ;  /* 0x0001600304003986 */ /* 0x0001ea000c101932 */
[----:B------:R-:W-:Y:S05]  /*40c0*/  @!P1 BRA `(.L_x_120) ;  /* 0x0000000000049947 */ /* 0x000fea0003800000 */
[----:B------:R0:W5:Y:S02]  /*40d0*/  LDG.E.LTC128B R25, desc[UR50][R6.64+0x164] ;  /* 0x0001643206197981 */ /* 0x000164000c1e1920 */
.L_x_120:
[----:B------:R-:W-:Y:S05]  /*40e0*/  BSYNC B1 ;  /* 0x0000000000017941 */ /* 0x000fea0003800000 */
.L_x_119:
[----:B-----5:R-:W-:Y:S01]  /*40f0*/  FMUL R12, R25, R22 ;  /* 0x00000016190c7220 */ /* 0x020fe20000400000 */
[----:B------:R-:W-:Y:S01]  /*4100*/  ISETP.GT.AND P0, PT, R2, 0x8, P0 ;  /* 0x000000080200780c */ /* 0x000fe20000704270 */
[----:B------:R-:W-:Y:S02]  /*4110*/  BSSY B1, `(.L_x_121) ;  /* 0x0000005000017945 */ /* 0x000fe40003800000 */
[----:B------:R-:W-:-:S05]  /*4120*/  FFMA R69, R69, R23, R12 ;  /* 0x0000001745457223 */ /* 0x000fca000000000c */
[----:B------:R0:W-:Y:S05]  /*4130*/  @P1 STG.E desc[UR50][R4.64+0x164], R69 ;  /* 0x0001644504001986 */ /* 0x0001ea000c101932 */
[----:B------:R-:W-:Y:S05]  /*4140*/  @!P0 BRA `(.L_x_122) ;  /* 0x0000000000048947 */ /* 0x000fea0003800000 */
[----:B------:R0:W5:Y:S02]  /*4150*/  LDG.E.LTC128B R25, desc[UR50][R8.64+0x160] ;  /* 0x0001603208197981 */ /* 0x000164000c1e1920 */
.L_x_122:
[----:B------:R-:W-:Y:S05]  /*4160*/  BSYNC B1 ;  /* 0x0000000000017941 */ /* 0x000fea0003800000 */
.L_x_121:
        /* <DEDUP_REMOVED lines=8> */
.L_x_124:
[----:B------:R-:W-:Y:S05]  /*41f0*/  BSYNC B1 ;  /* 0x0000000000017941 */ /* 0x000fea0003800000 */
.L_x_123:
        /* <DEDUP_REMOVED lines=8> */
.L_x_126:
[----:B------:R-:W-:Y:S05]  /*4280*/  BSYNC B1 ;  /* 0x0000000000017941 */ /* 0x000fea0003800000 */
.L_x_125:
[----:B0----5:R-:W-:Y:S01]  /*4290*/  FMUL R3, R25, R22 ;  /* 0x0000001619037220 */ /* 0x021fe20000400000 */
[----:B------:R-:W-:Y:S01]  /*42a0*/  ISETP.GT.AND P2, PT, R2, RZ, P0 ;  /* 0x000000ff0200720c */ /* 0x000fe20000744270 */
[----:B------:R-:W-:Y:S02]  /*42b0*/  BSSY B1, `(.L_x_127) ;  /* 0x0000005000017945 */ /* 0x000fe40003800000 */
[----:B------:R-:W-:-:S05]  /*42c0*/  FFMA R3, R72, R23, R3 ;  /* 0x0000001748037223 */ /* 0x000fca0000000003 */
[----:B------:R0:W-:Y:S05]  /*42d0*/  @P3 STG.E desc[UR50][R4.64+0x180], R3 ;  /* 0x0001800304003986 */ /* 0x0001ea000c101932 */
[----:B------:R-:W-:Y:S05]  /*42e0*/  @!P2 BRA `(.L_x_128) ;  /* 0x000000000004a947 */ /* 0x000fea0003800000 */
[----:B------:R0:W5:Y:S02]  /*42f0*/  LDG.E.LTC128B R25, desc[UR50][R6.64+0x184] ;  /* 0x0001843206197981 */ /* 0x000164000c1e1920 */
.L_x_128:
[----:B------:R-:W-:Y:S05]  /*4300*/  BSYNC B1 ;  /* 0x0000000000017941 */ /* 0x000fea0003800000 */
.L_x_127:
[----:B-----5:R-:W-:Y:S01]  /*4310*/  FMUL R12, R25, R22 ;  /* 0x00000016190c7220 */ /* 0x020fe20000400000 */
[----:B------:R-:W-:Y:S01]  /*4320*/  ISETP.GT.AND P1, PT, R2, 0x8, P1 ;  /* 0x000000080200780c */ /* 0x000fe20000f24270 */
[----:B------:R-:W-:Y:S02]  /*4330*/  BSSY B1, `(.L_x_129) ;  /* 0x0000005000017945 */ /* 0x000fe40003800000 */
[----:B------:R-:W-:-:S05]  /*4340*/  FFMA R73, R73, R23, R12 ;  /* 0x0000001749497223 */ /* 0x000fca000000000c */
[----:B------:R0:W-:Y:S05]  /*4350*/  @P2 STG.E desc[UR50][R4.64+0x184], R73 ;  /* 0x0001844904002986 */ /* 0x0001ea000c101932 */
[----:B------:R-:W-:Y:S05]  /*4360*/  @!P1 BRA `(.L_x_130) ;  /* 0x0000000000049947 */ /* 0x000fea0003800000 */
[----:B------:R0:W5:Y:S02]  /*4370*/  LDG.E.LTC128B R25, desc[UR50][R8.64+0x180] ;  /* 0x0001803208197981 */ /* 0x000164000c1e1920 */
.L_x_130:
[----:B------:R-:W-:Y:S05]  /*4380*/  BSYNC B1 ;  /* 0x0000000000017941 */ /* 0x000fea0003800000 */
.L_x_129:
        /* <DEDUP_REMOVED lines=8> */
.L_x_132:
[----:B------:R-:W-:Y:S05]  /*4410*/  BSYNC B1 ;  /* 0x0000000000017941 */ /* 0x000fea0003800000 */
.L_x_131:
        /* <DEDUP_REMOVED lines=8> */
.L_x_134:
[----:B------:R-:W-:Y:S05]  /*44a0*/  BSYNC B1 ;  /* 0x0000000000017941 */ /* 0x000fea0003800000 */
.L_x_133:
[----:B0----5:R-:W-:Y:S01]  /*44b0*/  FMUL R3, R25, R22 ;  /* 0x0000001619037220 */ /* 0x021fe20000400000 */
[----:B------:R-:W-:Y:S01]  /*44c0*/  ISETP.GT.AND P0, PT, R2, RZ, P1 ;  /* 0x000000ff0200720c */ /* 0x000fe20000f04270 */
[----:B------:R-:W-:Y:S02]  /*44d0*/  BSSY B1, `(.L_x_135) ;  /* 0x0000005000017945 */ /* 0x000fe40003800000 */
[----:B------:R-:W-:-:S05]  /*44e0*/  FFMA R3, R76, R23, R3 ;  /* 0x000000174c037223 */ /* 0x000fca0000000003 */
[----:B------:R0:W-:Y:S05]  /*44f0*/  @P3 STG.E desc[UR50][R4.64+0x1a0], R3 ;  /* 0x0001a00304003986 */ /* 0x0001ea000c101932 */
[----:B------:R-:W-:Y:S05]  /*4500*/  @!P0 BRA `(.L_x_136) ;  /* 0x0000000000048947 */ /* 0x000fea0003800000 */
[----:B------:R0:W5:Y:S02]  /*4510*/  LDG.E.LTC128B R25, desc[UR50][R6.64+0x1a4] ;  /* 0x0001a43206197981 */ /* 0x000164000c1e1920 */
.L_x_136:
[----:B------:R-:W-:Y:S05]  /*4520*/  BSYNC B1 ;  /* 0x0000000000017941 */ /* 0x000fea0003800000 */
.L_x_135:
[----:B-----5:R-:W-:Y:S01]  /*4530*/  FMUL R12, R25, R22 ;  /* 0x00000016190c7220 */ /* 0x020fe20000400000 */
[----:B------:R-:W-:Y:S01]  /*4540*/  ISETP.GT.AND P2, PT, R2, 0x8, P2 ;  /* 0x000000080200780c */ /* 0x000fe20001744270 */
[----:B------:R-:W-:Y:S02]  /*4550*/  BSSY B1, `(.L_x_137) ;  /* 0x0000005000017945 */ /* 0x000fe40003800000 */
[----:B------:R-:W-:-:S05]  /*4560*/  FFMA R77, R77, R23, R12 ;  /* 0x000000174d4d7223 */ /* 0x000fca000000000c */
[----:B------:R0:W-:Y:S05]  /*4570*/  @P0 STG.E desc[UR50][R4.64+0x1a4], R77 ;  /* 0x0001a44d04000986 */ /* 0x0001ea000c101932 */
[----:B------:R-:W-:Y:S05]  /*4580*/  @!P2 BRA `(.L_x_138) ;  /* 0x000000000004a947 */ /* 0x000fea0003800000 */
[----:B------:R0:W5:Y:S02]  /*4590*/  LDG.E.LTC128B R25, desc[UR50][R8.64+0x1a0] ;  /* 0x0001a03208197981 */ /* 0x000164000c1e1920 */
.L_x_138:
[----:B------:R-:W-:Y:S05]  /*45a0*/  BSYNC B1 ;  /* 0x0000000000017941 */ /* 0x000fea0003800000 */
.L_x_137:
        /* <DEDUP_REMOVED lines=8> */
.L_x_140:
[----:B------:R-:W-:Y:S05]  /*4630*/  BSYNC B1 ;  /* 0x0000000000017941 */ /* 0x000fea0003800000 */
.L_x_139:
        /* <DEDUP_REMOVED lines=8> */
.L_x_142:
[----:B------:R-:W-:Y:S05]  /*46c0*/  BSYNC B1 ;  /* 0x0000000000017941 */ /* 0x000fea0003800000 */
.L_x_141:
[----:B0----5:R-:W-:Y:S01]  /*46d0*/  FMUL R3, R25, R22 ;  /* 0x0000001619037220 */ /* 0x021fe20000400000 */
[----:B------:R-:W-:Y:S01]  /*46e0*/  ISETP.GT.AND P1, PT, R2, RZ, P2 ;  /* 0x000000ff0200720c */ /* 0x000fe20001724270 */
[----:B------:R-:W-:Y:S02]  /*46f0*/  BSSY B1, `(.L_x_143) ;  /* 0x0000005000017945 */ /* 0x000fe40003800000 */
[----:B------:R-:W-:-:S05]  /*4700*/  FFMA R3, R80, R23, R3 ;  /* 0x0000001750037223 */ /* 0x000fca0000000003 */
[----:B------:R0:W-:Y:S05]  /*4710*/  @P3 STG.E desc[UR50][R4.64+0x1c0], R3 ;  /* 0x0001c00304003986 */ /* 0x0001ea000c101932 */
[----:B------:R-:W-:Y:S05]  /*4720*/  @!P1 BRA `(.L_x_144) ;  /* 0x0000000000049947 */ /* 0x000fea0003800000 */
[----:B------:R0:W5:Y:S02]  /*4730*/  LDG.E.LTC128B R25, desc[UR50][R6.64+0x1c4] ;  /* 0x0001c43206197981 */ /* 0x000164000c1e1920 */
.L_x_144:
[----:B------:R-:W-:Y:S05]  /*4740*/  BSYNC B1 ;  /* 0x0000000000017941 */ /* 0x000fea0003800000 */
.L_x_143:
[----:B-----5:R-:W-:Y:S01]  /*4750*/  FMUL R12, R25, R22 ;  /* 0x00000016190c7220 */ /* 0x020fe20000400000 */
[----:B------:R-:W-:Y:S01]  /*4760*/  ISETP.GT.AND P0, PT, R2, 0x8, P0 ;  /* 0x000000080200780c */ /* 0x000fe20000704270 */
[----:B------:R-:W-:Y:S02]  /*4770*/  BSSY B1, `(.L_x_145) ;  /* 0x0000005000017945 */ /* 0x000fe40003800000 */
[----:B------:R-:W-:-:S05]  /*4780*/  FFMA R81, R81, R23, R12 ;  /* 0x0000001751517223 */ /* 0x000fca000000000c */
[----:B------:R0:W-:Y:S05]  /*4790*/  @P1 STG.E desc[UR50][R4.64+0x1c4], R81 ;  /* 0x0001c45104001986 */ /* 0x0001ea000c101932 */
[----:B------:R-:W-:Y:S05]  /*47a0*/  @!P0 BRA `(.L_x_146) ;  /* 0x0000000000048947 */ /* 0x000fea0003800000 */
[----:B------:R0:W5:Y:S02]  /*47b0*/  LDG.E.LTC128B R25, desc[UR50][R8.64+0x1c0] ;  /* 0x0001c03208197981 */ /* 0x000164000c1e1920 */
.L_x_146:
[----:B------:R-:W-:Y:S05]  /*47c0*/  BSYNC B1 ;  /* 0x0000000000017941 */ /* 0x000fea0003800000 */
.L_x_145:
        /* <DEDUP_REMOVED lines=8> */
.L_x_148:
[----:B------:R-:W-:Y:S05]  /*4850*/  BSYNC B1 ;  /* 0x0000000000017941 */ /* 0x000fea0003800000 */
.L_x_147:
        /* <DEDUP_REMOVED lines=8> */
.L_x_150:
[----:B------:R-:W-:Y:S05]  /*48e0*/  BSYNC B1 ;  /* 0x0000000000017941 */ /* 0x000fea0003800000 */
.L_x_149:
[----:B0----5:R-:W-:Y:S01]  /*48f0*/  FMUL R3, R25, R22 ;  /* 0x0000001619037220 */ /* 0x021fe20000400000 */
[----:B------:R-:W-:Y:S01]  /*4900*/  ISETP.GT.AND P2, PT, R2, RZ, P0 ;  /* 0x000000ff0200720c */ /* 0x000fe20000744270 */
[----:B------:R-:W-:Y:S02]  /*4910*/  BSSY B1, `(.L_x_151) ;  /* 0x0000005000017945 */ /* 0x000fe40003800000 */
[----:B------:R-:W-:-:S05]  /*4920*/  FFMA R3, R84, R23, R3 ;  /* 0x0000001754037223 */ /* 0x000fca0000000003 */
[----:B------:R0:W-:Y:S05]  /*4930*/  @P3 STG.E desc[UR50][R4.64+0x1e0], R3 ;  /* 0x0001e00304003986 */ /* 0x0001ea000c101932 */
[----:B------:R-:W-:Y:S05]  /*4940*/  @!P2 BRA `(.L_x_152) ;  /* 0x000000000004a947 */ /* 0x000fea0003800000 */
[----:B------:R0:W5:Y:S02]  /*4950*/  LDG.E.LTC128B R25, desc[UR50][R6.64+0x1e4] ;  /* 0x0001e43206197981 */ /* 0x000164000c1e1920 */
.L_x_152:
[----:B------:R-:W-:Y:S05]  /*4960*/  BSYNC B1 ;  /* 0x0000000000017941 */ /* 0x000fea0003800000 */
.L_x_151:
[----:B-----5:R-:W-:Y:S01]  /*4970*/  FMUL R12, R25, R22 ;  /* 0x00000016190c7220 */ /* 0x020fe20000400000 */
[----:B------:R-:W-:Y:S01]  /*4980*/  ISETP.GT.AND P1, PT, R2, 0x8, P1 ;  /* 0x000000080200780c */ /* 0x000fe20000f24270 */
[----:B------:R-:W-:Y:S02]  /*4990*/  BSSY B1, `(.L_x_153) ;  /* 0x0000005000017945 */ /* 0x000fe40003800000 */
[----:B------:R-:W-:-:S05]  /*49a0*/  FFMA R85, R85, R23, R12 ;  /* 0x0000001755557223 */ /* 0x000fca000000000c */
[----:B------:R0:W-:Y:S05]  /*49b0*/  @P2 STG.E desc[UR50][R4.64+0x1e4], R85 ;  /* 0x0001e45504002986 */ /* 0x0001ea000c101932 */
[----:B------:R-:W-:Y:S05]  /*49c0*/  @!P1 BRA `(.L_x_154) ;  /* 0x0000000000049947 */ /* 0x000fea0003800000 */
[----:B------:R0:W5:Y:S02]  /*49d0*/  LDG.E.LTC128B R25, desc[UR50][R8.64+0x1e0] ;  /* 0x0001e03208197981 */ /* 0x000164000c1e1920 */
.L_x_154:
[----:B------:R-:W-:Y:S05]  /*49e0*/  BSYNC B1 ;  /* 0x0000000000017941 */ /* 0x000fea0003800000 */
.L_x_153:
        /* <DEDUP_REMOVED lines=8> */
.L_x_156:
[----:B------:R-:W-:Y:S05]  /*4a70*/  BSYNC B1 ;  /* 0x0000000000017941 */ /* 0x000fea0003800000 */
.L_x_155:
        /* <DEDUP_REMOVED lines=8> */
.L_x_158:
[----:B------:R-:W-:Y:S05]  /*4b00*/  BSYNC B1 ;  /* 0x0000000000017941 */ /* 0x000fea0003800000 */
.L_x_157:
[----:B0----5:R-:W-:Y:S01]  /*4b10*/  FMUL R3, R25, R22 ;  /* 0x0000001619037220 */ /* 0x021fe20000400000 */
[----:B------:R-:W-:Y:S01]  /*4b20*/  ISETP.GT.AND P0, PT, R2, RZ, P1 ;  /* 0x000000ff0200720c */ /* 0x000fe20000f04270 */
[----:B------:R-:W-:Y:S02]  /*4b30*/  BSSY B1, `(.L_x_159) ;  /* 0x0000005000017945 */ /* 0x000fe40003800000 */
[----:B------:R-:W-:-:S05]  /*4b40*/  FFMA R3, R88, R23, R3 ;  /* 0x0000001758037223 */ /* 0x000fca0000000003 */
[----:B------:R0:W-:Y:S05]  /*4b50*/  @P3 STG.E desc[UR50][R4.64+0x200], R3 ;  /* 0x0002000304003986 */ /* 0x0001ea000c101932 */
[----:B------:R-:W-:Y:S05]  /*4b60*/  @!P0 BRA `(.L_x_160) ;  /* 0x0000000000048947 */ /* 0x000fea0003800000 */
[----:B------:R0:W5:Y:S02]  /*4b70*/  LDG.E.LTC128B R25, desc[UR50][R6.64+0x204] ;  /* 0x0002043206197981 */ /* 0x000164000c1e1920 */
.L_x_160:
[----:B------:R-:W-:Y:S05]  /*4b80*/  BSYNC B1 ;  /* 0x0000000000017941 */ /* 0x000fea0003800000 */
.L_x_159:
[----:B-----5:R-:W-:Y:S01]  /*4b90*/  FMUL R12, R25, R22 ;  /* 0x00000016190c7220 */ /* 0x020fe20000400000 */
[----:B------:R-:W-:Y:S01]  /*4ba0*/  ISETP.GT.AND P2, PT, R2, 0x8, P2 ;  /* 0x000000080200780c */ /* 0x000fe20001744270 */
[----:B------:R-:W-:Y:S02]  /*4bb0*/  BSSY B1, `(.L_x_161) ;  /* 0x0000005000017945 */ /* 0x000fe40003800000 */
[----:B------:R-:W-:-:S05]  /*4bc0*/  FFMA R89, R89, R23, R12 ;  /* 0x0000001759597223 */ /* 0x000fca000000000c */
[----:B------:R0:W-:Y:S05]  /*4bd0*/  @P0 STG.E desc[UR50][R4.64+0x204], R89 ;  /* 0x0002045904000986 */ /* 0x0001ea000c101932 */
[----:B------:R-:W-:Y:S05]  /*4be0*/  @!P2 BRA `(.L_x_162) ;  /* 0x000000000004a947 */ /* 0x000fea0003800000 */
[----:B------:R0:W5:Y:S02]  /*4bf0*/  LDG.E.LTC128B R25, desc[UR50][R8.64+0x200] ;  /* 0x0002003208197981 */ /* 0x000164000c1e1920 */
.L_x_162:
[----:B------:R-:W-:Y:S05]  /*4c00*/  BSYNC B1 ;  /* 0x0000000000017941 */ /* 0x000fea0003800000 */
.L_x_161:
        /* <DEDUP_REMOVED lines=8> */
.L_x_164:
[----:B------:R-:W-:Y:S05]  /*4c90*/  BSYNC B1 ;  /* 0x0000000000017941 */ /* 0x000fea0003800000 */
.L_x_163:
        /* <DEDUP_REMOVED lines=8> */
.L_x_166:
[----:B------:R-:W-:Y:S05]  /*4d20*/  BSYNC B1 ;  /* 0x0000000000017941 */ /* 0x000fea0003800000 */
.L_x_165:
[----:B0----5:R-:W-:Y:S01]  /*4d30*/  FMUL R3, R25, R22 ;  /* 0x0000001619037220 */ /* 0x021fe20000400000 */
[----:B------:R-:W-:Y:S01]  /*4d40*/  ISETP.GT.AND P1, PT, R2, RZ, P2 ;  /* 0x000000ff0200720c */ /* 0x000fe20001724270 */
[----:B------:R-:W-:Y:S02]  /*4d50*/  BSSY B1, `(.L_x_167) ;  /* 0x0000005000017945 */ /* 0x000fe40003800000 */
[----:B------:R-:W-:-:S05]  /*4d60*/  FFMA R3, R92, R23, R3 ;  /* 0x000000175c037223 */ /* 0x000fca0000000003 */
[----:B------:R0:W-:Y:S05]  /*4d70*/  @P3 STG.E desc[UR50][R4.64+0x220], R3 ;  /* 0x0002200304003986 */ /* 0x0001ea000c101932 */
[----:B------:R-:W-:Y:S05]  /*4d80*/  @!P1 BRA `(.L_x_168) ;  /* 0x0000000000049947 */ /* 0x000fea0003800000 */
[----:B------:R0:W5:Y:S02]  /*4d90*/  LDG.E.LTC128B R25, desc[UR50][R6.64+0x224] ;  /* 0x0002243206197981 */ /* 0x000164000c1e1920 */
.L_x_168:
[----:B------:R-:W-:Y:S05]  /*4da0*/  BSYNC B1 ;  /* 0x0000000000017941 */ /* 0x000fea0003800000 */
.L_x_167:
[----:B-----5:R-:W-:Y:S01]  /*4db0*/  FMUL R12, R25, R22 ;  /* 0x00000016190c7220 */ /* 0x020fe20000400000 */
[----:B------:R-:W-:Y:S01]  /*4dc0*/  ISETP.GT.AND P0, PT, R2, 0x8, P0 ;  /* 0x000000080200780c */ /* 0x000fe20000704270 */
[----:B------:R-:W-:Y:S02]  /*4dd0*/  BSSY B1, `(.L_x_169) ;  /* 0x0000005000017945 */ /* 0x000fe40003800000 */
[----:B------:R-:W-:-:S05]  /*4de0*/  FFMA R93, R93, R23, R12 ;  /* 0x000000175d5d7223 */ /* 0x000fca000000000c */
[----:B------:R0:W-:Y:S05]  /*4df0*/  @P1 STG.E desc[UR50][R4.64+0x224], R93 ;  /* 0x0002245d04001986 */ /* 0x0001ea000c101932 */
[----:B------:R-:W-:Y:S05]  /*4e00*/  @!P0 BRA `(.L_x_170) ;  /* 0x0000000000048947 */ /* 0x000fea0003800000 */
[----:B------:R0:W5:Y:S02]  /*4e10*/  LDG.E.LTC128B R25, desc[UR50][R8.64+0x220] ;  /* 0x0002203208197981 */ /* 0x000164000c1e1920 */
.L_x_170:
[----:B------:R-:W-:Y:S05]  /*4e20*/  BSYNC B1 ;  /* 0x0000000000017941 */ /* 0x000fea0003800000 */
.L_x_169:
        /* <DEDUP_REMOVED lines=8> */
.L_x_172:
[----:B------:R-:W-:Y:S05]  /*4eb0*/  BSYNC B1 ;  /* 0x0000000000017941 */ /* 0x000fea0003800000 */
.L_x_171:
        /* <DEDUP_REMOVED lines=8> */
.L_x_174:
[----:B------:R-:W-:Y:S05]  /*4f40*/  BSYNC B1 ;  /* 0x0000000000017941 */ /* 0x000fea0003800000 */
.L_x_173:
[----:B0----5:R-:W-:Y:S01]  /*4f50*/  FMUL R3, R25, R22 ;  /* 0x0000001619037220 */ /* 0x021fe20000400000 */
[----:B------:R-:W-:Y:S01]  /*4f60*/  ISETP.GT.AND P2, PT, R2, RZ, P0 ;  /* 0x000000ff0200720c */ /* 0x000fe20000744270 */
[----:B------:R-:W-:Y:S02]  /*4f70*/  BSSY B1, `(.L_x_175) ;  /* 0x0000005000017945 */ /* 0x000fe40003800000 */
[----:B------:R-:W-:-:S05]  /*4f80*/  FFMA R3, R96, R23, R3 ;  /* 0x0000001760037223 */ /* 0x000fca0000000003 */
[----:B------:R0:W-:Y:S05]  /*4f90*/  @P3 STG.E desc[UR50][R4.64+0x240], R3 ;  /* 0x0002400304003986 */ /* 0x0001ea000c101932 */
[----:B------:R-:W-:Y:S05]  /*4fa0*/  @!P2 BRA `(.L_x_176) ;  /* 0x000000000004a947 */ /* 0x000fea0003800000 */
[----:B------:R0:W5:Y:S02]  /*4fb0*/  LDG.E.LTC128B R25, desc[UR50][R6.64+0x244] ;  /* 0x0002443206197981 */ /* 0x000164000c1e1920 */
.L_x_176:
[----:B------:R-:W-:Y:S05]  /*4fc0*/  BSYNC B1 ;  /* 0x0000000000017941 */ /* 0x000fea0003800000 */
.L_x_175:
[----:B-----5:R-:W-:Y:S01]  /*4fd0*/  FMUL R12, R25, R22 ;  /* 0x00000016190c7220 */ /* 0x020fe20000400000 */
[----:B------:R-:W-:Y:S01]  /*4fe0*/  ISETP.GT.AND P1, PT, R2, 0x8, P1 ;  /* 0x000000080200780c */ /* 0x000fe20000f24270 */
[----:B------:R-:W-:Y:S02]  /*4ff0*/  BSSY B1, `(.L_x_177) ;  /* 0x0000005000017945 */ /* 0x000fe40003800000 */
[----:B------:R-:W-:-:S05]  /*5000*/  FFMA R97, R97, R23, R12 ;  /* 0x0000001761617223 */ /* 0x000fca000000000c */
[----:B------:R0:W-:Y:S05]  /*5010*/  @P2 STG.E desc[UR50][R4.64+0x244], R97 ;  /* 0x0002446104002986 */ /* 0x0001ea000c101932 */
[----:B------:R-:W-:Y:S05]  /*5020*/  @!P1 BRA `(.L_x_178) ;  /* 0x0000000000049947 */ /* 0x000fea0003800000 */
[----:B------:R0:W5:Y:S02]  /*5030*/  LDG.E.LTC128B R25, desc[UR50][R8.64+0x240] ;  /* 0x0002403208197981 */ /* 0x000164000c1e1920 */
.L_x_178:
[----:B------:R-:W-:Y:S05]  /*5040*/  BSYNC B1 ;  /* 0x0000000000017941 */ /* 0x000fea0003800000 */
.L_x_177:
        /* <DEDUP_REMOVED lines=8> */
.L_x_180:
[----:B------:R-:W-:Y:S05]  /*50d0*/  BSYNC B1 ;  /* 0x0000000000017941 */ /* 0x000fea0003800000 */
.L_x_179:
        /* <DEDUP_REMOVED lines=8> */
.L_x_182:
[----:B------:R-:W-:Y:S05]  /*5160*/  BSYNC B1 ;  /* 0x0000000000017941 */ /* 0x000fea0003800000 */
.L_x_181:
[----:B0----5:R-:W-:Y:S01]  /*5170*/  FMUL R3, R25, R22 ;  /* 0x0000001619037220 */ /* 0x021fe20000400000 */
[----:B------:R-:W-:Y:S01]  /*5180*/  ISETP.GT.AND P0, PT, R2, RZ, P1 ;  /* 0x000000ff0200720c */ /* 0x000fe20000f04270 */
[----:B------:R-:W-:Y:S02]  /*5190*/  BSSY B1, `(.L_x_183) ;  /* 0x0000005000017945 */ /* 0x000fe40003800000 */
[----:B------:R-:W-:-:S05]  /*51a0*/  FFMA R3, R100, R23, R3 ;  /* 0x0000001764037223 */ /* 0x000fca0000000003 */
[----:B------:R0:W-:Y:S05]  /*51b0*/  @P3 STG.E desc[UR50][R4.64+0x260], R3 ;  /* 0x0002600304003986 */ /* 0x0001ea000c101932 */
[----:B------:R-:W-:Y:S05]  /*51c0*/  @!P0 BRA `(.L_x_184) ;  /* 0x0000000000048947 */ /* 0x000fea0003800000 */
[----:B------:R0:W5:Y:S02]  /*51d0*/  LDG.E.LTC128B R25, desc[UR50][R6.64+0x264] ;  /* 0x0002643206197981 */ /* 0x000164000c1e1920 */
.L_x_184:
[----:B------:R-:W-:Y:S05]  /*51e0*/  BSYNC B1 ;  /* 0x0000000000017941 */ /* 0x000fea0003800000 */
.L_x_183:
[----:B-----5:R-:W-:Y:S01]  /*51f0*/  FMUL R12, R25, R22 ;  /* 0x00000016190c7220 */ /* 0x020fe20000400000 */
[----:B------:R-:W-:Y:S01]  /*5200*/  ISETP.GT.AND P2, PT, R2, 0x8, P2 ;  /* 0x000000080200780c */ /* 0x000fe20001744270 */
[----:B------:R-:W-:Y:S02]  /*5210*/  BSSY B1, `(.L_x_185) ;  /* 0x0000005000017945 */ /* 0x000fe40003800000 */
[----:B------:R-:W-:-:S05]  /*5220*/  FFMA R101, R101, R23, R12 ;  /* 0x0000001765657223 */ /* 0x000fca000000000c */
[----:B------:R0:W-:Y:S05]  /*5230*/  @P0 STG.E desc[UR50][R4.64+0x264], R101 ;  /* 0x0002646504000986 */ /* 0x0001ea000c101932 */
[----:B------:R-:W-:Y:S05]  /*5240*/  @!P2 BRA `(.L_x_186) ;  /* 0x000000000004a947 */ /* 0x000fea0003800000 */
[----:B------:R0:W5:Y:S02]  /*5250*/  LDG.E.LTC128B R25, desc[UR50][R8.64+0x260] ;  /* 0x0002603208197981 */ /* 0x000164000c1e1920 */
.L_x_186:
[----:B------:R-:W-:Y:S05]  /*5260*/  BSYNC B1 ;  /* 0x0000000000017941 */ /* 0x000fea0003800000 */
.L_x_185:
        /* <DEDUP_REMOVED lines=8> */
.L_x_188:
[----:B------:R-:W-:Y:S05]  /*52f0*/  BSYNC B1 ;  /* 0x0000000000017941 */ /* 0x000fea0003800000 */
.L_x_187:
        /* <DEDUP_REMOVED lines=8> */
.L_x_190:
[----:B------:R-:W-:Y:S05]  /*5380*/  BSYNC B1 ;  /* 0x0000000000017941 */ /* 0x000fea0003800000 */
.L_x_189:
[----:B0----5:R-:W-:Y:S01]  /*5390*/  FMUL R3, R25, R22 ;  /* 0x0000001619037220 */ /* 0x021fe20000400000 */
[----:B------:R-:W-:Y:S01]  /*53a0*/  ISETP.GT.AND P1, PT, R2, RZ, P2 ;  /* 0x000000ff0200720c */ /* 0x000fe20001724270 */
[----:B------:R-:W-:Y:S02]  /*53b0*/  BSSY B1, `(.L_x_191) ;  /* 0x0000005000017945 */ /* 0x000fe40003800000 */
[----:B------:R-:W-:-:S05]  /*53c0*/  FFMA R3, R104, R23, R3 ;  /* 0x0000001768037223 */ /* 0x000fca0000000003 */
[----:B------:R0:W-:Y:S05]  /*53d0*/  @P3 STG.E desc[UR50][R4.64+0x280], R3 ;  /* 0x0002800304003986 */ /* 0x0001ea000c101932 */
[----:B------:R-:W-:Y:S05]  /*53e0*/  @!P1 BRA `(.L_x_192) ;  /* 0x0000000000049947 */ /* 0x000fea0003800000 */
[----:B------:R0:W5:Y:S02]  /*53f0*/  LDG.E.LTC128B R25, desc[UR50][R6.64+0x284] ;  /* 0x0002843206197981 */ /* 0x000164000c1e1920 */
.L_x_192:
[----:B------:R-:W-:Y:S05]  /*5400*/  BSYNC B1 ;  /* 0x0000000000017941 */ /* 0x000fea0003800000 */
.L_x_191:
[----:B-----5:R-:W-:Y:S01]  /*5410*/  FMUL R12, R25, R22 ;  /* 0x00000016190c7220 */ /* 0x020fe20000400000 */
[----:B------:R-:W-:Y:S01]  /*5420*/  ISETP.GT.AND P0, PT, R2, 0x8, P0 ;  /* 0x000000080200780c */ /* 0x000fe20000704270 */
[----:B------:R-:W-:Y:S02]  /*5430*/  BSSY B1, `(.L_x_193) ;  /* 0x0000005000017945 */ /* 0x000fe40003800000 */
[----:B------:R-:W-:-:S05]  /*5440*/  FFMA R105, R105, R23, R12 ;  /* 0x0000001769697223 */ /* 0x000fca000000000c */
[----:B------:R0:W-:Y:S05]  /*5450*/  @P1 STG.E desc[UR50][R4.64+0x284], R105 ;  /* 0x0002846904001986 */ /* 0x0001ea000c101932 */
[----:B------:R-:W-:Y:S05]  /*5460*/  @!P0 BRA `(.L_x_194) ;  /* 0x0000000000048947 */ /* 0x000fea0003800000 */
[----:B------:R0:W5:Y:S02]  /*5470*/  LDG.E.LTC128B R25, desc[UR50][R8.64+0x280] ;  /* 0x0002803208197981 */ /* 0x000164000c1e1920 */
.L_x_194:
[----:B------:R-:W-:Y:S05]  /*5480*/  BSYNC B1 ;  /* 0x0000000000017941 */ /* 0x000fea0003800000 */
.L_x_193:
        /* <DEDUP_REMOVED lines=8> */
.L_x_196:
[----:B------:R-:W-:Y:S05]  /*5510*/  BSYNC B1 ;  /* 0x0000000000017941 */ /* 0x000fea0003800000 */
.L_x_195:
        /* <DEDUP_REMOVED lines=8> */
.L_x_198:
[----:B------:R-:W-:Y:S05]  /*55a0*/  BSYNC B1 ;  /* 0x0000000000017941 */ /* 0x000fea0003800000 */
.L_x_197:
[----:B0----5:R-:W-:Y:S01]  /*55b0*/  FMUL R3, R25, R22 ;  /* 0x0000001619037220 */ /* 0x021fe20000400000 */
[----:B------:R-:W-:Y:S01]  /*55c0*/  ISETP.GT.AND P2, PT, R2, RZ, P0 ;  /* 0x000000ff0200720c */ /* 0x000fe20000744270 */
[----:B------:R-:W-:Y:S02]  /*55d0*/  BSSY B1, `(.L_x_199) ;  /* 0x0000005000017945 */ /* 0x000fe40003800000 */
[----:B------:R-:W-:-:S05]  /*55e0*/  FFMA R3, R108, R23, R3 ;  /* 0x000000176c037223 */ /* 0x000fca0000000003 */
[----:B------:R0:W-:Y:S05]  /*55f0*/  @P3 STG.E desc[UR50][R4.64+0x2a0], R3 ;  /* 0x0002a00304003986 */ /* 0x0001ea000c101932 */
[----:B------:R-:W-:Y:S05]  /*5600*/  @!P2 BRA `(.L_x_200) ;  /* 0x000000000004a947 */ /* 0x000fea0003800000 */
[----:B------:R0:W5:Y:S02]  /*5610*/  LDG.E.LTC128B R25, desc[UR50][R6.64+0x2a4] ;  /* 0x0002a43206197981 */ /* 0x000164000c1e1920 */
.L_x_200:
[----:B------:R-:W-:Y:S05]  /*5620*/  BSYNC B1 ;  /* 0x0000000000017941 */ /* 0x000fea0003800000 */
.L_x_199:
[----:B-----5:R-:W-:Y:S01]  /*5630*/  FMUL R12, R25, R22 ;  /* 0x00000016190c7220 */ /* 0x020fe20000400000 */
[----:B------:R-:W-:Y:S01]  /*5640*/  ISETP.GT.AND P1, PT, R2, 0x8, P1 ;  /* 0x000000080200780c */ /* 0x000fe20000f24270 */
[----:B------:R-:W-:Y:S02]  /*5650*/  BSSY B1, `(.L_x_201) ;  /* 0x0000005000017945 */ /* 0x000fe40003800000 */
[----:B------:R-:W-:-:S05]  /*5660*/  FFMA R109, R109, R23, R12 ;  /* 0x000000176d6d7223 */ /* 0x000fca000000000c */
[----:B------:R0:W-:Y:S05]  /*5670*/  @P2 STG.E desc[UR50][R4.64+0x2a4], R109 ;  /* 0x0002a46d04002986 */ /* 0x0001ea000c101932 */
[----:B------:R-:W-:Y:S05]  /*5680*/  @!P1 BRA `(.L_x_202) ;  /* 0x0000000000049947 */ /* 0x000fea0003800000 */
[----:B------:R0:W5:Y:S02]  /*5690*/  LDG.E.LTC128B R25, desc[UR50][R8.64+0x2a0] ;  /* 0x0002a03208197981 */ /* 0x000164000c1e1920 */
.L_x_202:
[----:B------:R-:W-:Y:S05]  /*56a0*/  BSYNC B1 ;  /* 0x0000000000017941 */ /* 0x000fea0003800000 */
.L_x_201:
        /* <DEDUP_REMOVED lines=8> */
.L_x_204:
[----:B------:R-:W-:Y:S05]  /*5730*/  BSYNC B1 ;  /* 0x0000000000017941 */ /* 0x000fea0003800000 */
.L_x_203:
        /* <DEDUP_REMOVED lines=8> */
.L_x_206:
[----:B------:R-:W-:Y:S05]  /*57c0*/  BSYNC B1 ;  /* 0x0000000000017941 */ /* 0x000fea0003800000 */
.L_x_205:
[----:B0----5:R-:W-:Y:S01]  /*57d0*/  FMUL R3, R25, R22 ;  /* 0x0000001619037220 */ /* 0x021fe20000400000 */
[----:B------:R-:W-:Y:S01]  /*57e0*/  ISETP.GT.AND P0, PT, R2, RZ, P1 ;  /* 0x000000ff0200720c */ /* 0x000fe20000f04270 */
[----:B------:R-:W-:Y:S02]  /*57f0*/  BSSY B1, `(.L_x_207) ;  /* 0x0000005000017945 */ /* 0x000fe40003800000 */
[----:B------:R-:W-:-:S05]  /*5800*/  FFMA R3, R112, R23, R3 ;  /* 0x0000001770037223 */ /* 0x000fca0000000003 */
[----:B------:R0:W-:Y:S05]  /*5810*/  @P3 STG.E desc[UR50][R4.64+0x2c0], R3 ;  /* 0x0002c00304003986 */ /* 0x0001ea000c101932 */
[----:B------:R-:W-:Y:S05]  /*5820*/  @!P0 BRA `(.L_x_208) ;  /* 0x0000000000048947 */ /* 0x000fea0003800000 */
[----:B------:R0:W5:Y:S02]  /*5830*/  LDG.E.LTC128B R25, desc[UR50][R6.64+0x2c4] ;  /* 0x0002c43206197981 */ /* 0x000164000c1e1920 */
.L_x_208:
[----:B------:R-:W-:Y:S05]  /*5840*/  BSYNC B1 ;  /* 0x0000000000017941 */ /* 0x000fea0003800000 */
.L_x_207:
[----:B-----5:R-:W-:Y:S01]  /*5850*/  FMUL R12, R25, R22 ;  /* 0x00000016190c7220 */ /* 0x020fe20000400000 */
[----:B------:R-:W-:Y:S01]  /*5860*/  ISETP.GT.AND P2, PT, R2, 0x8, P2 ;  /* 0x000000080200780c */ /* 0x000fe20001744270 */
[----:B------:R-:W-:Y:S02]  /*5870*/  BSSY B1, `(.L_x_209) ;  /* 0x0000005000017945 */ /* 0x000fe40003800000 */
[----:B------:R-:W-:-:S05]  /*5880*/  FFMA R113, R113, R23, R12 ;  /* 0x0000001771717223 */ /* 0x000fca000000000c */
[----:B------:R0:W-:Y:S05]  /*5890*/  @P0 STG.E desc[UR50][R4.64+0x2c4], R113 ;  /* 0x0002c47104000986 */ /* 0x0001ea000c101932 */
[----:B------:R-:W-:Y:S05]  /*58a0*/  @!P2 BRA `(.L_x_210) ;  /* 0x000000000004a947 */ /* 0x000fea0003800000 */
[----:B------:R0:W5:Y:S02]  /*58b0*/  LDG.E.LTC128B R25, desc[UR50][R8.64+0x2c0] ;  /* 0x0002c03208197981 */ /* 0x000164000c1e1920 */
.L_x_210:
[----:B------:R-:W-:Y:S05]  /*58c0*/  BSYNC B1 ;  /* 0x0000000000017941 */ /* 0x000fea0003800000 */
.L_x_209:
        /* <DEDUP_REMOVED lines=8> */
.L_x_212:
[----:B------:R-:W-:Y:S05]  /*5950*/  BSYNC B1 ;  /* 0x0000000000017941 */ /* 0x000fea0003800000 */
.L_x_211:
        /* <DEDUP_REMOVED lines=8> */
.L_x_214:
[----:B------:R-:W-:Y:S05]  /*59e0*/  BSYNC B1 ;  /* 0x0000000000017941 */ /* 0x000fea0003800000 */
.L_x_213:
[----:B0----5:R-:W-:Y:S01]  /*59f0*/  FMUL R3, R25, R22 ;  /* 0x0000001619037220 */ /* 0x021fe20000400000 */
[----:B------:R-:W-:Y:S01]  /*5a00*/  ISETP.GT.AND P1, PT, R2, RZ, P2 ;  /* 0x000000ff0200720c */ /* 0x000fe20001724270 */
[----:B------:R-:W-:Y:S02]  /*5a10*/  BSSY B1, `(.L_x_215) ;  /* 0x0000005000017945 */ /* 0x000fe40003800000 */
[----:B------:R-:W-:-:S05]  /*5a20*/  FFMA R3, R116, R23, R3 ;  /* 0x0000001774037223 */ /* 0x000fca0000000003 */
[----:B------:R0:W-:Y:S05]  /*5a30*/  @P3 STG.E desc[UR50][R4.64+0x2e0], R3 ;  /* 0x0002e00304003986 */ /* 0x0001ea000c101932 */
[----:B------:R-:W-:Y:S05]  /*5a40*/  @!P1 BRA `(.L_x_216) ;  /* 0x0000000000049947 */ /* 0x000fea0003800000 */
[----:B------:R0:W5:Y:S02]  /*5a50*/  LDG.E.LTC128B R25, desc[UR50][R6.64+0x2e4] ;  /* 0x0002e43206197981 */ /* 0x000164000c1e1920 */
.L_x_216:
[----:B------:R-:W-:Y:S05]  /*5a60*/  BSYNC B1 ;  /* 0x0000000000017941 */ /* 0x000fea0003800000 */
.L_x_215:
[----:B-----5:R-:W-:Y:S01]  /*5a70*/  FMUL R12, R25, R22 ;  /* 0x00000016190c7220 */ /* 0x020fe20000400000 */
[----:B------:R-:W-:Y:S01]  /*5a80*/  ISETP.GT.AND P0, PT, R2, 0x8, P0 ;  /* 0x000000080200780c */ /* 0x000fe20000704270 */
[----:B------:R-:W-:Y:S02]  /*5a90*/  BSSY B1, `(.L_x_217) ;  /* 0x0000005000017945 */ /* 0x000fe40003800000 */
[----:B------:R-:W-:-:S05]  /*5aa0*/  FFMA R117, R117, R23, R12 ;  /* 0x0000001775757223 */ /* 0x000fca000000000c */
[----:B------:R0:W-:Y:S05]  /*5ab0*/  @P1 STG.E desc[UR50][R4.64+0x2e4], R117 ;  /* 0x0002e47504001986 */ /* 0x0001ea000c101932 */
[----:B------:R-:W-:Y:S05]  /*5ac0*/  @!P0 BRA `(.L_x_218) ;  /* 0x0000000000048947 */ /* 0x000fea0003800000 */
[----:B------:R0:W5:Y:S02]  /*5ad0*/  LDG.E.LTC128B R25, desc[UR50][R8.64+0x2e0] ;  /* 0x0002e03208197981 */ /* 0x000164000c1e1920 */
.L_x_218:
[----:B------:R-:W-:Y:S05]  /*5ae0*/  BSYNC B1 ;  /* 0x0000000000017941 */ /* 0x000fea0003800000 */
.L_x_217:
        /* <DEDUP_REMOVED lines=8> */
.L_x_220:
[----:B------:R-:W-:Y:S05]  /*5b70*/  BSYNC B1 ;  /* 0x0000000000017941 */ /* 0x000fea0003800000 */
.L_x_219:
        /* <DEDUP_REMOVED lines=8> */
.L_x_222:
[----:B------:R-:W-:Y:S05]  /*5c00*/  BSYNC B1 ;  /* 0x0000000000017941 */ /* 0x000fea0003800000 */
.L_x_221:
[----:B0----5:R-:W-:Y:S01]  /*5c10*/  FMUL R3, R25, R22 ;  /* 0x0000001619037220 */ /* 0x021fe20000400000 */
[----:B------:R-:W-:Y:S01]  /*5c20*/  ISETP.GT.AND P2, PT, R2, RZ, P0 ;  /* 0x000000ff0200720c */ /* 0x000fe20000744270 */
[----:B------:R-:W-:Y:S02]  /*5c30*/  BSSY B1, `(.L_x_223) ;  /* 0x0000005000017945 */ /* 0x000fe40003800000 */
[----:B------:R-:W-:-:S05]  /*5c40*/  FFMA R3, R120, R23, R3 ;  /* 0x0000001778037223 */ /* 0x000fca0000000003 */
[----:B------:R0:W-:Y:S05]  /*5c50*/  @P3 STG.E desc[UR50][R4.64+0x300], R3 ;  /* 0x0003000304003986 */ /* 0x0001ea000c101932 */
[----:B------:R-:W-:Y:S05]  /*5c60*/  @!P2 BRA `(.L_x_224) ;  /* 0x000000000004a947 */ /* 0x000fea0003800000 */
[----:B------:R0:W5:Y:S02]  /*5c70*/  LDG.E.LTC128B R25, desc[UR50][R6.64+0x304] ;  /* 0x0003043206197981 */ /* 0x000164000c1e1920 */
.L_x_224:
[----:B------:R-:W-:Y:S05]  /*5c80*/  BSYNC B1 ;  /* 0x0000000000017941 */ /* 0x000fea0003800000 */
.L_x_223:
[----:B-----5:R-:W-:Y:S01]  /*5c90*/  FMUL R12, R25, R22 ;  /* 0x00000016190c7220 */ /* 0x020fe20000400000 */
[----:B------:R-:W-:Y:S01]  /*5ca0*/  ISETP.GT.AND P1, PT, R2, 0x8, P1 ;  /* 0x000000080200780c */ /* 0x000fe20000f24270 */
[----:B------:R-:W-:Y:S02]  /*5cb0*/  BSSY B1, `(.L_x_225) ;  /* 0x0000005000017945 */ /* 0x000fe40003800000 */
[----:B------:R-:W-:-:S05]  /*5cc0*/  FFMA R121, R121, R23, R12 ;  /* 0x0000001779797223 */ /* 0x000fca000000000c */
[----:B------:R0:W-:Y:S05]  /*5cd0*/  @P2 STG.E desc[UR50][R4.64+0x304], R121 ;  /* 0x0003047904002986 */ /* 0x0001ea000c101932 */
[----:B------:R-:W-:Y:S05]  /*5ce0*/  @!P1 BRA `(.L_x_226) ;  /* 0x0000000000049947 */ /* 0x000fea0003800000 */
[----:B------:R0:W5:Y:S02]  /*5cf0*/  LDG.E.LTC128B R25, desc[UR50][R8.64+0x300] ;  /* 0x0003003208197981 */ /* 0x000164000c1e1920 */
.L_x_226:
[----:B------:R-:W-:Y:S05]  /*5d00*/  BSYNC B1 ;  /* 0x0000000000017941 */ /* 0x000fea0003800000 */
.L_x_225:
        /* <DEDUP_REMOVED lines=8> */
.L_x_228:
[----:B------:R-:W-:Y:S05]  /*5d90*/  BSYNC B1 ;  /* 0x0000000000017941 */ /* 0x000fea0003800000 */
.L_x_227:
        /* <DEDUP_REMOVED lines=8> */
.L_x_230:
[----:B------:R-:W-:Y:S05]  /*5e20*/  BSYNC B1 ;  /* 0x0000000000017941 */ /* 0x000fea0003800000 */
.L_x_229:
[----:B0----5:R-:W-:Y:S01]  /*5e30*/  FMUL R3, R25, R22 ;  /* 0x0000001619037220 */ /* 0x021fe20000400000 */
[----:B------:R-:W-:Y:S01]  /*5e40*/  ISETP.GT.AND P0, PT, R2, RZ, P1 ;  /* 0x000000ff0200720c */ /* 0x000fe20000f04270 */
[----:B------:R-:W-:Y:S02]  /*5e50*/  BSSY B1, `(.L_x_231) ;  /* 0x0000005000017945 */ /* 0x000fe40003800000 */
[----:B------:R-:W-:-:S05]  /*5e60*/  FFMA R3, R124, R23, R3 ;  /* 0x000000177c037223 */ /* 0x000fca0000000003 */
[----:B------:R0:W-:Y:S05]  /*5e70*/  @P3 STG.E desc[UR50][R4.64+0x320], R3 ;  /* 0x0003200304003986 */ /* 0x0001ea000c101932 */
[----:B------:R-:W-:Y:S05]  /*5e80*/  @!P0 BRA `(.L_x_232) ;  /* 0x0000000000048947 */ /* 0x000fea0003800000 */
[----:B------:R0:W5:Y:S02]  /*5e90*/  LDG.E.LTC128B R25, desc[UR50][R6.64+0x324] ;  /* 0x0003243206197981 */ /* 0x000164000c1e1920 */
.L_x_232:
[----:B------:R-:W-:Y:S05]  /*5ea0*/  BSYNC B1 ;  /* 0x0000000000017941 */ /* 0x000fea0003800000 */
.L_x_231:
[----:B-----5:R-:W-:Y:S01]  /*5eb0*/  FMUL R12, R25, R22 ;  /* 0x00000016190c7220 */ /* 0x020fe20000400000 */
[----:B------:R-:W-:Y:S01]  /*5ec0*/  ISETP.GT.AND P2, PT, R2, 0x8, P2 ;  /* 0x000000080200780c */ /* 0x000fe20001744270 */
[----:B------:R-:W-:Y:S02]  /*5ed0*/  BSSY B1, `(.L_x_233) ;  /* 0x0000005000017945 */ /* 0x000fe40003800000 */
[----:B------:R-:W-:-:S05]  /*5ee0*/  FFMA R125, R125, R23, R12 ;  /* 0x000000177d7d7223 */ /* 0x000fca000000000c */
[----:B------:R0:W-:Y:S05]  /*5ef0*/  @P0 STG.E desc[UR50][R4.64+0x324], R125 ;  /* 0x0003247d04000986 */ /* 0x0001ea000c101932 */
[----:B------:R-:W-:Y:S05]  /*5f00*/  @!P2 BRA `(.L_x_234) ;  /* 0x000000000004a947 */ /* 0x000fea0003800000 */
[----:B------:R0:W5:Y:S02]  /*5f10*/  LDG.E.LTC128B R25, desc[UR50][R8.64+0x320] ;  /* 0x0003203208197981 */ /* 0x000164000c1e1920 */
.L_x_234:
[----:B------:R-:W-:Y:S05]  /*5f20*/  BSYNC B1 ;  /* 0x0000000000017941 */ /* 0x000fea0003800000 */
.L_x_233:
        /* <DEDUP_REMOVED lines=8> */
.L_x_236:
[----:B------:R-:W-:Y:S05]  /*5fb0*/  BSYNC B1 ;  /* 0x0000000000017941 */ /* 0x000fea0003800000 */
.L_x_235:
        /* <DEDUP_REMOVED lines=8> */
.L_x_238:
[----:B------:R-:W-:Y:S05]  /*6040*/  BSYNC B1 ;  /* 0x0000000000017941 */ /* 0x000fea0003800000 */
.L_x_237:
[----:B0----5:R-:W-:Y:S01]  /*6050*/  FMUL R3, R25, R22 ;  /* 0x0000001619037220 */ /* 0x021fe20000400000 */
[----:B------:R-:W-:Y:S01]  /*6060*/  ISETP.GT.AND P1, PT, R2, RZ, P2 ;  /* 0x000000ff0200720c */ /* 0x000fe20001724270 */
[----:B------:R-:W-:Y:S02]  /*6070*/  BSSY B1, `(.L_x_239) ;  /* 0x0000005000017945 */ /* 0x000fe40003800000 */
[----:B------:R-:W-:-:S05]  /*6080*/  FFMA R3, R128, R23, R3 ;  /* 0x0000001780037223 */ /* 0x000fca0000000003 */
[----:B------:R0:W-:Y:S05]  /*6090*/  @P3 STG.E desc[UR50][R4.64+0x340], R3 ;  /* 0x0003400304003986 */ /* 0x0001ea000c101932 */
[----:B------:R-:W-:Y:S05]  /*60a0*/  @!P1 BRA `(.L_x_240) ;  /* 0x0000000000049947 */ /* 0x000fea0003800000 */
[----:B------:R0:W5:Y:S02]  /*60b0*/  LDG.E.LTC128B R25, desc[UR50][R6.64+0x344] ;  /* 0x0003443206197981 */ /* 0x000164000c1e1920 */
.L_x_240:
[----:B------:R-:W-:Y:S05]  /*60c0*/  BSYNC B1 ;  /* 0x0000000000017941 */ /* 0x000fea0003800000 */
.L_x_239:
[----:B-----5:R-:W-:Y:S01]  /*60d0*/  FMUL R12, R25, R22 ;  /* 0x00000016190c7220 */ /* 0x020fe20000400000 */
[----:B------:R-:W-:Y:S01]  /*60e0*/  ISETP.GT.AND P0, PT, R2, 0x8, P0 ;  /* 0x000000080200780c */ /* 0x000fe20000704270 */
[----:B------:R-:W-:Y:S02]  /*60f0*/  BSSY B1, `(.L_x_241) ;  /* 0x0000005000017945 */ /* 0x000fe40003800000 */
[----:B------:R-:W-:-:S05]  /*6100*/  FFMA R129, R129, R23, R12 ;  /* 0x0000001781817223 */ /* 0x000fca000000000c */
[----:B------:R0:W-:Y:S05]  /*6110*/  @P1 STG.E desc[UR50][R4.64+0x344], R129 ;  /* 0x0003448104001986 */ /* 0x0001ea000c101932 */
[----:B------:R-:W-:Y:S05]  /*6120*/  @!P0 BRA `(.L_x_242) ;  /* 0x0000000000048947 */ /* 0x000fea0003800000 */
[----:B------:R0:W5:Y:S02]  /*6130*/  LDG.E.LTC128B R25, desc[UR50][R8.64+0x340] ;  /* 0x0003403208197981 */ /* 0x000164000c1e1920 */
.L_x_242:
[----:B------:R-:W-:Y:S05]  /*6140*/  BSYNC B1 ;  /* 0x0000000000017941 */ /* 0x000fea0003800000 */
.L_x_241:
        /* <DEDUP_REMOVED lines=8> */
.L_x_244:
[----:B------:R-:W-:Y:S05]  /*61d0*/  BSYNC B1 ;  /* 0x0000000000017941 */ /* 0x000fea0003800000 */
.L_x_243:
        /* <DEDUP_REMOVED lines=8> */
.L_x_246:
[----:B------:R-:W-:Y:S05]  /*6260*/  BSYNC B1 ;  /* 0x0000000000017941 */ /* 0x000fea0003800000 */
.L_x_245:
[----:B0----5:R-:W-:Y:S01]  /*6270*/  FMUL R3, R25, R22 ;  /* 0x0000001619037220 */ /* 0x021fe20000400000 */
[----:B------:R-:W-:Y:S01]  /*6280*/  ISETP.GT.AND P2, PT, R2, RZ, P0 ;  /* 0x000000ff0200720c */ /* 0x000fe20000744270 */
[----:B------:R-:W-:Y:S02]  /*6290*/  BSSY B1, `(.L_x_247) ;  /* 0x0000005000017945 */ /* 0x000fe40003800000 */
[----:B------:R-:W-:-:S05]  /*62a0*/  FFMA R3, R132, R23, R3 ;  /* 0x0000001784037223 */ /* 0x000fca0000000003 */
[----:B------:R0:W-:Y:S05]  /*62b0*/  @P3 STG.E desc[UR50][R4.64+0x360], R3 ;  /* 0x0003600304003986 */ /* 0x0001ea000c101932 */
[----:B------:R-:W-:Y:S05]  /*62c0*/  @!P2 BRA `(.L_x_248) ;  /* 0x000000000004a947 */ /* 0x000fea0003800000 */
[----:B------:R0:W5:Y:S02]  /*62d0*/  LDG.E.LTC128B R25, desc[UR50][R6.64+0x364] ;  /* 0x0003643206197981 */ /* 0x000164000c1e1920 */
.L_x_248:
[----:B------:R-:W-:Y:S05]  /*62e0*/  BSYNC B1 ;  /* 0x0000000000017941 */ /* 0x000fea0003800000 */
.L_x_247:
[----:B-----5:R-:W-:Y:S01]  /*62f0*/  FMUL R12, R25, R22 ;  /* 0x00000016190c7220 */ /* 0x020fe20000400000 */
[----:B------:R-:W-:Y:S01]  /*6300*/  ISETP.GT.AND P1, PT, R2, 0x8, P1 ;  /* 0x000000080200780c */ /* 0x000fe20000f24270 */
[----:B------:R-:W-:Y:S02]  /*6310*/  BSSY B1, `(.L_x_249) ;  /* 0x0000005000017945 */ /* 0x000fe40003800000 */
[----:B------:R-:W-:-:S05]  /*6320*/  FFMA R133, R133, R23, R12 ;  /* 0x0000001785857223 */ /* 0x000fca000000000c */
[----:B------:R0:W-:Y:S05]  /*6330*/  @P2 STG.E desc[UR50][R4.64+0x364], R133 ;  /* 0x0003648504002986 */ /* 0x0001ea000c101932 */
[----:B------:R-:W-:Y:S05]  /*6340*/  @!P1 BRA `(.L_x_250) ;  /* 0x0000000000049947 */ /* 0x000fea0003800000 */
[----:B------:R0:W5:Y:S02]  /*6350*/  LDG.E.LTC128B R25, desc[UR50][R8.64+0x360] ;  /* 0x0003603208197981 */ /* 0x000164000c1e1920 */
.L_x_250:
[----:B------:R-:W-:Y:S05]  /*6360*/  BSYNC B1 ;  /* 0x0000000000017941 */ /* 0x000fea0003800000 */
.L_x_249:
        /* <DEDUP_REMOVED lines=8> */
.L_x_252:
[----:B------:R-:W-:Y:S05]  /*63f0*/  BSYNC B1 ;  /* 0x0000000000017941 */ /* 0x000fea0003800000 */
.L_x_251:
        /* <DEDUP_REMOVED lines=8> */
.L_x_254:
[----:B------:R-:W-:Y:S05]  /*6480*/  BSYNC B1 ;  /* 0x0000000000017941 */ /* 0x000fea0003800000 */
.L_x_253:
[----:B0----5:R-:W-:Y:S01]  /*6490*/  FMUL R3, R25, R22 ;  /* 0x0000001619037220 */ /* 0x021fe20000400000 */
[----:B------:R-:W-:Y:S01]  /*64a0*/  ISETP.GT.AND P0, PT, R2, RZ, P1 ;  /* 0x000000ff0200720c */ /* 0x000fe20000f04270 */
[----:B------:R-:W-:Y:S02]  /*64b0*/  BSSY B1, `(.L_x_255) ;  /* 0x0000005000017945 */ /* 0x000fe40003800000 */
[----:B------:R-:W-:-:S05]  /*64c0*/  FFMA R3, R136, R23, R3 ;  /* 0x0000001788037223 */ /* 0x000fca0000000003 */
[----:B------:R0:W-:Y:S05]  /*64d0*/  @P3 STG.E desc[UR50][R4.64+0x380], R3 ;  /* 0x0003800304003986 */ /* 0x0001ea000c101932 */
[----:B------:R-:W-:Y:S05]  /*64e0*/  @!P0 BRA `(.L_x_256) ;  /* 0x0000000000048947 */ /* 0x000fea0003800000 */
[----:B------:R0:W5:Y:S02]  /*64f0*/  LDG.E.LTC128B R25, desc[UR50][R6.64+0x384] ;  /* 0x0003843206197981 */ /* 0x000164000c1e1920 */
.L_x_256:
[----:B------:R-:W-:Y:S05]  /*6500*/  BSYNC B1 ;  /* 0x0000000000017941 */ /* 0x000fea0003800000 */
.L_x_255:
[----:B-----5:R-:W-:Y:S01]  /*6510*/  FMUL R12, R25, R22 ;  /* 0x00000016190c7220 */ /* 0x020fe20000400000 */
[----:B------:R-:W-:Y:S01]  /*6520*/  ISETP.GT.AND P2, PT, R2, 0x8, P2 ;  /* 0x000000080200780c */ /* 0x000fe20001744270 */
[----:B------:R-:W-:Y:S02]  /*6530*/  BSSY B1, `(.L_x_257) ;  /* 0x0000005000017945 */ /* 0x000fe40003800000 */
[----:B------:R-:W-:-:S05]  /*6540*/  FFMA R137, R137, R23, R12 ;  /* 0x0000001789897223 */ /* 0x000fca000000000c */
[----:B------:R0:W-:Y:S05]  /*6550*/  @P0 STG.E desc[UR50][R4.64+0x384], R137 ;  /* 0x0003848904000986 */ /* 0x0001ea000c101932 */
[----:B------:R-:W-:Y:S05]  /*6560*/  @!P2 BRA `(.L_x_258) ;  /* 0x000000000004a947 */ /* 0x000fea0003800000 */
[----:B------:R0:W5:Y:S02]  /*6570*/  LDG.E.LTC128B R25, desc[UR50][R8.64+0x380] ;  /* 0x0003803208197981 */ /* 0x000164000c1e1920 */
.L_x_258:
[----:B------:R-:W-:Y:S05]  /*6580*/  BSYNC B1 ;  /* 0x0000000000017941 */ /* 0x000fea0003800000 */
.L_x_257:
        /* <DEDUP_REMOVED lines=8> */
.L_x_260:
[----:B------:R-:W-:Y:S05]  /*6610*/  BSYNC B1 ;  /* 0x0000000000017941 */ /* 0x000fea0003800000 */
.L_x_259:
        /* <DEDUP_REMOVED lines=8> */
.L_x_262:
[----:B------:R-:W-:Y:S05]  /*66a0*/  BSYNC B1 ;  /* 0x0000000000017941 */ /* 0x000fea0003800000 */
.L_x_261:
[----:B0----5:R-:W-:Y:S01]  /*66b0*/  FMUL R3, R25, R22 ;  /* 0x0000001619037220 */ /* 0x021fe20000400000 */
[----:B------:R-:W-:Y:S01]  /*66c0*/  ISETP.GT.AND P1, PT, R2, RZ, P2 ;  /* 0x000000ff0200720c */ /* 0x000fe20001724270 */
[----:B------:R-:W-:Y:S02]  /*66d0*/  BSSY B1, `(.L_x_263) ;  /* 0x0000005000017945 */ /* 0x000fe40003800000 */
[----:B------:R-:W-:-:S05]  /*66e0*/  FFMA R3, R140, R23, R3 ;  /* 0x000000178c037223 */ /* 0x000fca0000000003 */
[----:B------:R0:W-:Y:S05]  /*66f0*/  @P3 STG.E desc[UR50][R4.64+0x3a0], R3 ;  /* 0x0003a00304003986 */ /* 0x0001ea000c101932 */
[----:B------:R-:W-:Y:S05]  /*6700*/  @!P1 BRA `(.L_x_264) ;  /* 0x0000000000049947 */ /* 0x000fea0003800000 */
[----:B------:R0:W5:Y:S02]  /*6710*/  LDG.E.LTC128B R25, desc[UR50][R6.64+0x3a4] ;  /* 0x0003a43206197981 */ /* 0x000164000c1e1920 */
.L_x_264:
[----:B------:R-:W-:Y:S05]  /*6720*/  BSYNC B1 ;  /* 0x0000000000017941 */ /* 0x000fea0003800000 */
.L_x_263:
[----:B-----5:R-:W-:Y:S01]  /*6730*/  FMUL R12, R25, R22 ;  /* 0x00000016190c7220 */ /* 0x020fe20000400000 */
[----:B------:R-:W-:Y:S01]  /*6740*/  ISETP.GT.AND P0, PT, R2, 0x8, P0 ;  /* 0x000000080200780c */ /* 0x000fe20000704270 */
[----:B------:R-:W-:Y:S02]  /*6750*/  BSSY B1, `(.L_x_265) ;  /* 0x0000005000017945 */ /* 0x000fe40003800000 */
[----:B------:R-:W-:-:S05]  /*6760*/  FFMA R141, R141, R23, R12 ;  /* 0x000000178d8d7223 */ /* 0x000fca000000000c */
[----:B------:R0:W-:Y:S05]  /*6770*/  @P1 STG.E desc[UR50][R4.64+0x3a4], R141 ;  /* 0x0003a48d04001986 */ /* 0x0001ea000c101932 */
[----:B------:R-:W-:Y:S05]  /*6780*/  @!P0 BRA `(.L_x_266) ;  /* 0x0000000000048947 */ /* 0x000fea0003800000 */
[----:B------:R0:W5:Y:S02]  /*6790*/  LDG.E.LTC128B R25, desc[UR50][R8.64+0x3a0] ;  /* 0x0003a03208197981 */ /* 0x000164000c1e1920 */
.L_x_266:
[----:B------:R-:W-:Y:S05]  /*67a0*/  BSYNC B1 ;  /* 0x0000000000017941 */ /* 0x000fea0003800000 */
.L_x_265:
        /* <DEDUP_REMOVED lines=8> */
.L_x_268:
[----:B------:R-:W-:Y:S05]  /*6830*/  BSYNC B1 ;  /* 0x0000000000017941 */ /* 0x000fea0003800000 */
.L_x_267:
        /* <DEDUP_REMOVED lines=8> */
.L_x_270:
[----:B------:R-:W-:Y:S05]  /*68c0*/  BSYNC B1 ;  /* 0x0000000000017941 */ /* 0x000fea0003800000 */
.L_x_269:
[----:B0----5:R-:W-:Y:S01]  /*68d0*/  FMUL R3, R25, R22 ;  /* 0x0000001619037220 */ /* 0x021fe20000400000 */
[----:B------:R-:W-:Y:S01]  /*68e0*/  ISETP.GT.AND P2, PT, R2, RZ, P0 ;  /* 0x000000ff0200720c */ /* 0x000fe20000744270 */
[----:B------:R-:W-:Y:S02]  /*68f0*/  BSSY B1, `(.L_x_271) ;  /* 0x0000005000017945 */ /* 0x000fe40003800000 */
[----:B------:R-:W-:-:S05]  /*6900*/  FFMA R3, R144, R23, R3 ;  /* 0x0000001790037223 */ /* 0x000fca0000000003 */
[----:B------:R0:W-:Y:S05]  /*6910*/  @P3 STG.E desc[UR50][R4.64+0x3c0], R3 ;  /* 0x0003c00304003986 */ /* 0x0001ea000c101932 */
[----:B------:R-:W-:Y:S05]  /*6920*/  @!P2 BRA `(.L_x_272) ;  /* 0x000000000004a947 */ /* 0x000fea0003800000 */
[----:B------:R0:W5:Y:S02]  /*6930*/  LDG.E.LTC128B R25, desc[UR50][R6.64+0x3c4] ;  /* 0x0003c43206197981 */ /* 0x000164000c1e1920 */
.L_x_272:
[----:B------:R-:W-:Y:S05]  /*6940*/  BSYNC B1 ;  /* 0x0000000000017941 */ /* 0x000fea0003800000 */
.L_x_271:
[----:B-----5:R-:W-:Y:S01]  /*6950*/  FMUL R12, R25, R22 ;  /* 0x00000016190c7220 */ /* 0x020fe20000400000 */
[----:B------:R-:W-:Y:S01]  /*6960*/  ISETP.GT.AND P1, PT, R2, 0x8, P1 ;  /* 0x000000080200780c */ /* 0x000fe20000f24270 */
[----:B------:R-:W-:Y:S02]  /*6970*/  BSSY B1, `(.L_x_273) ;  /* 0x0000005000017945 */ /* 0x000fe40003800000 */
[----:B------:R-:W-:-:S05]  /*6980*/  FFMA R145, R145, R23, R12 ;  /* 0x0000001791917223 */ /* 0x000fca000000000c */
[----:B------:R0:W-:Y:S05]  /*6990*/  @P2 STG.E desc[UR50][R4.64+0x3c4], R145 ;  /* 0x0003c49104002986 */ /* 0x0001ea000c101932 */
[----:B------:R-:W-:Y:S05]  /*69a0*/  @!P1 BRA `(.L_x_274) ;  /* 0x0000000000049947 */ /* 0x000fea0003800000 */
[----:B------:R0:W5:Y:S02]  /*69b0*/  LDG.E.LTC128B R25, desc[UR50][R8.64+0x3c0] ;  /* 0x0003c03208197981 */ /* 0x000164000c1e1920 */
.L_x_274:
[----:B------:R-:W-:Y:S05]  /*69c0*/  BSYNC B1 ;  /* 0x0000000000017941 */ /* 0x000fea0003800000 */
.L_x_273:
        /* <DEDUP_REMOVED lines=8> */
.L_x_276:
[----:B------:R-:W-:Y:S05]  /*6a50*/  BSYNC B1 ;  /* 0x0000000000017941 */ /* 0x000fea0003800000 */
.L_x_275:
        /* <DEDUP_REMOVED lines=8> */
.L_x_278:
[----:B------:R-:W-:Y:S05]  /*6ae0*/  BSYNC B1 ;  /* 0x0000000000017941 */ /* 0x000fea0003800000 */
.L_x_277:
[----:B0----5:R-:W-:Y:S01]  /*6af0*/  FMUL R3, R25, R22 ;  /* 0x0000001619037220 */ /* 0x021fe20000400000 */
[----:B------:R-:W-:Y:S01]  /*6b00*/  ISETP.GT.AND P0, PT, R2, RZ, P1 ;  /* 0x000000ff0200720c */ /* 0x000fe20000f04270 */
[----:B------:R-:W-:Y:S02]  /*6b10*/  BSSY B1, `(.L_x_279) ;  /* 0x0000005000017945 */ /* 0x000fe40003800000 */
[----:B------:R-:W-:-:S05]  /*6b20*/  FFMA R3, R148, R23, R3 ;  /* 0x0000001794037223 */ /* 0x000fca0000000003 */
[----:B------:R0:W-:Y:S05]  /*6b30*/  @P3 STG.E desc[UR50][R4.64+0x3e0], R3 ;  /* 0x0003e00304003986 */ /* 0x0001ea000c101932 */
[----:B------:R-:W-:Y:S05]  /*6b40*/  @!P0 BRA `(.L_x_280) ;  /* 0x0000000000048947 */ /* 0x000fea0003800000 */
[----:B------:R0:W5:Y:S02]  /*6b50*/  LDG.E.LTC128B R25, desc[UR50][R6.64+0x3e4] ;  /* 0x0003e43206197981 */ /* 0x000164000c1e1920 */
.L_x_280:
[----:B------:R-:W-:Y:S05]  /*6b60*/  BSYNC B1 ;  /* 0x0000000000017941 */ /* 0x000fea0003800000 */
.L_x_279:
[----:B-----5:R-:W-:Y:S01]  /*6b70*/  FMUL R0, R25, R22 ;  /* 0x0000001619007220 */ /* 0x020fe20000400000 */
[----:B------:R-:W-:Y:S01]  /*6b80*/  ISETP.GT.AND P2, PT, R2, 0x8, P2 ;  /* 0x000000080200780c */ /* 0x000fe20001744270 */
[----:B------:R-:W-:Y:S02]  /*6b90*/  BSSY B1, `(.L_x_281) ;  /* 0x0000005000017945 */ /* 0x000fe40003800000 */
[----:B------:R-:W-:-:S05]  /*6ba0*/  FFMA R149, R149, R23, R0 ;  /* 0x0000001795957223 */ /* 0x000fca0000000000 */
[----:B------:R0:W-:Y:S05]  /*6bb0*/  @P0 STG.E desc[UR50][R4.64+0x3e4], R149 ;  /* 0x0003e49504000986 */ /* 0x0001ea000c101932 */
[----:B------:R-:W-:Y:S05]  /*6bc0*/  @!P2 BRA `(.L_x_282) ;  /* 0x000000000004a947 */ /* 0x000fea0003800000 */
[----:B------:R0:W5:Y:S02]  /*6bd0*/  LDG.E.LTC128B R25, desc[UR50][R8.64+0x3e0] ;  /* 0x0003e03208197981 */ /* 0x000164000c1e1920 */
.L_x_282:
[----:B------:R-:W-:Y:S05]  /*6be0*/  BSYNC B1 ;  /* 0x0000000000017941 */ /* 0x000fea0003800000 */
.L_x_281:
[----:B0----5:R-:W-:Y:S01]  /*6bf0*/  FMUL R3, R25, R22 ;  /* 0x0000001619037220 */ /* 0x021fe20000400000 */
[----:B------:R-:W-:Y:S01]  /*6c00*/  ISETP.GT.AND P1, PT, R2, 0x8, P1 ;  /* 0x000000080200780c */ /* 0x000fe20000f24270 */
[----:B------:R-:W-:Y:S01]  /*6c10*/  @P2 IMAD.MOV.U32 R2, RZ, RZ, R10 ;  /* 0x000000ffff022224 */ /* 0x000fe200078e000a */
[----:B------:R-:W-:Y:S01]  /*6c20*/  BSSY B1, `(.L_x_283) ;  /* 0x0000006000017945 */ /* 0x000fe20003800000 */
[----:B------:R-:W-:Y:S01]  /*6c30*/  FFMA R5, R150, R23, R3 ;  /* 0x0000001796057223 */ /* 0x000fe20000000003 */
[----:B------:R-:W-:-:S05]  /*6c40*/  @P2 IMAD.MOV.U32 R3, RZ, RZ, R11 ;  /* 0x000000ffff032224 */ /* 0x000fca00078e000b */
[----:B------:R0:W-:Y:S04]  /*6c50*/  @P2 STG.E desc[UR50][R2.64+0x3e0], R5 ;  /* 0x0003e00502002986 */ /* 0x0001e8000c101932 */
[----:B------:R-:W-:Y:S05]  /*6c60*/  @!P1 BRA `(.L_x_284) ;  /* 0x0000000000049947 */ /* 0x000fea0003800000 */
[----:B------:R0:W5:Y:S02]  /*6c70*/  LDG.E.LTC128B R25, desc[UR50][R8.64+0x3e4] ;  /* 0x0003e43208197981 */ /* 0x000164000c1e1920 */
.L_x_284:
[----:B------:R-:W-:Y:S05]  /*6c80*/  BSYNC B1 ;  /* 0x0000000000017941 */ /* 0x000fea0003800000 */
.L_x_283:
[----:B-----5:R-:W-:-:S04]  /*6c90*/  FMUL R0, R25, R22 ;  /* 0x0000001619007220 */ /* 0x020fc80000400000 */
[----:B------:R-:W-:Y:S01]  /*6ca0*/  FFMA R151, R151, R23, R0 ;  /* 0x0000001797977223 */ /* 0x000fe20000000000 */
[----:B------:R-:W-:Y:S06]  /*6cb0*/  @!P1 BRA `(.L_x_285) ;  /* 0x0000001c00409947 */ /* 0x000fec0003800000 */
[----:B------:R0:W-:Y:S01]  /*6cc0*/  STG.E desc[UR50][R10.64+0x3e4], R151 ;  /* 0x0003e4970a007986 */ /* 0x0001e2000c101932 */
[----:B------:R-:W-:Y:S05]  /*6cd0*/  BRA `(.L_x_285) ;  /* 0x0000001c00387947 */ /* 0x000fea0003800000 */
.L_x_32:
[----:B------:R-:W-:Y:S01]  /*6ce0*/  ULDC.64 UR4, c[0x0][0x5c0] ;  /* 0x0001700000047ab9 */ /* 0x000fe20000000a00 */
[-C--:B------:R-:W-:Y:S01]  /*6cf0*/  FMUL R3, R24, R23.reuse ;  /* 0x0000001718037220 */ /* 0x080fe20000400000 */
[----:B------:R-:W-:Y:S01]  /*6d00*/  LEA R4, P0, R172, UR4, 0x2 ;  /* 0x00000004ac047c11 */ /* 0x000fe2000f8010ff */
[-C--:B------:R-:W-:Y:S01]  /*6d10*/  FMUL R25, R25, R23.reuse ;  /* 0x0000001719197220 */ /* 0x080fe20000400000 */
[----:B------:R-:W-:Y:S01]  /*6d20*/  ISETP.GT.AND P2, PT, R0, 0x1, PT ;  /* 0x000000010000780c */ /* 0x000fe20003f44270 */
[-C--:B------:R-:W-:Y:S01]  /*6d30*/  FMUL R9, R26, R23.reuse ;  /* 0x000000171a097220 */ /* 0x080fe20000400000 */
[----:B------:R-:W-:Y:S01]  /*6d40*/  LEA.HI.X R5, R172, UR5, R177, 0x2, P0 ;  /* 0x00000005ac057c11 */ /* 0x000fe200080f14b1 */
[-C--:B------:R-:W-:Y:S01]  /*6d50*/  FMUL R27, R27, R23.reuse ;  /* 0x000000171b1b7220 */ /* 0x080fe20000400000 */
[C---:B------:R-:W-:Y:S01]  /*6d60*/  ISETP.GT.AND P4, PT, R2.reuse, RZ, P2 ;  /* 0x000000ff0200720c */ /* 0x040fe20001784270 */
[-C--:B------:R-:W-:Y:S01]  /*6d70*/  FMUL R29, R29, R23.reuse ;  /* 0x000000171d1d7220 */ /* 0x080fe20000400000 */
[----:B------:R-:W-:Y:S01]  /*6d80*/  ISETP.GT.AND P1, PT, R2, 0x8, P1 ;  /* 0x000000080200780c */ /* 0x000fe20000f24270 */
[----:B------:R0:W-:Y:S01]  /*6d90*/  @P3 STG.E desc[UR50][R4.64], R3 ;  /* 0x0000000304003986 */ /* 0x0001e2000c101932 */
[----:B------:R-:W-:Y:S01]  /*6da0*/  ISETP.GT.AND P3, PT, R0, 0x8, PT ;  /* 0x000000080000780c */ /* 0x000fe20003f64270 */
[-C--:B------:R-:W-:Y:S01]  /*6db0*/  FMUL R31, R31, R23.reuse ;  /* 0x000000171f1f7220 */ /* 0x080fe20000400000 */
[C---:B------:R-:W-:Y:S01]  /*6dc0*/  SHF.L.U64.HI R11, R10.reuse, 0x5, R11 ;  /* 0x000000050a0b7819 */ /* 0x040fe2000001020b */
[-C--:B------:R-:W-:Y:S01]  /*6dd0*/  FMUL R33, R33, R23.reuse ;  /* 0x0000001721217220 */ /* 0x080fe20000400000 */
[----:B------:R-:W-:Y:S01]  /*6de0*/  LEA R6, P6, R10, R4, 0x5 ;  /* 0x000000040a067211 */ /* 0x000fe200078c28ff */
[-C--:B------:R-:W-:Y:S01]  /*6df0*/  FMUL R35, R35, R23.reuse ;  /* 0x0000001723237220 */ /* 0x080fe20000400000 */
[C---:B------:R-:W-:Y:S01]  /*6e00*/  ISETP.GT.AND P2, PT, R2.reuse, 0x8, P2 ;  /* 0x000000080200780c */ /* 0x040fe20001744270 */
[-C--:B------:R-:W-:Y:S01]  /*6e10*/  FMUL R37, R37, R23.reuse ;  /* 0x0000001725257220 */ /* 0x080fe20000400000 */
[----:B------:R-:W-:Y:S01]  /*6e20*/  ISETP.GT.AND P5, PT, R2, RZ, P3 ;  /* 0x000000ff0200720c */ /* 0x000fe20001fa4270 */
[----:B------:R-:W-:Y:S01]  /*6e30*/  IMAD.X R7, R11, 0x1, R5, P6 ;  /* 0x000000010b077824 */ /* 0x000fe200030e0605 */
[----:B------:R-:W-:Y:S01]  /*6e40*/  ISETP.GT.AND P0, PT, R0, 0x9, PT ;  /* 0x000000090000780c */ /* 0x000fe20003f04270 */
[----:B------:R-:W-:Y:S01]  /*6e50*/  @P4 STG.E desc[UR50][R4.64+0x4], R25 ;  /* 0x0000041904004986 */ /* 0x000fe2000c101932 */
[-C--:B0-----:R-:W-:Y:S01]  /*6e60*/  FMUL R3, R28, R23.reuse ;  /* 0x000000171c037220 */ /* 0x081fe20000400000 */
[----:B------:R-:W-:Y:S01]  /*6e70*/  ISETP.GT.AND P3, PT, R2, 0x8, P3 ;  /* 0x000000080200780c */ /* 0x000fe20001f64270 */
[-C--:B------:R-:W-:Y:S01]  /*6e80*/  FMUL R11, R30, R23.reuse ;  /* 0x000000171e0b7220 */ /* 0x080fe20000400000 */
[----:B------:R0:W-:Y:S01]  /*6e90*/  @P1 STG.E desc[UR50][R6.64], R9 ;  /* 0x0000000906001986 */ /* 0x0001e2000c101932 */
[----:B------:R-:W-:Y:S01]  /*6ea0*/  ISETP.GT.AND P4, PT, R2, RZ, P0 ;  /* 0x000000ff0200720c */ /* 0x000fe20000784270 */
[-C--:B------:R-:W-:Y:S01]  /*6eb0*/  FMUL R39, R39, R23.reuse ;  /* 0x0000001727277220 */ /* 0x080fe20000400000 */
[----:B------:R-:W-:Y:S01]  /*6ec0*/  ISETP.GT.AND P1, PT, R0, 0x10, PT ;  /* 0x000000100000780c */ /* 0x000fe20003f24270 */
[----:B------:R-:W-:Y:S01]  /*6ed0*/  @P2 STG.E desc[UR50][R6.64+0x4], R27 ;  /* 0x0000041b06002986 */ /* 0x000fe2000c101932 */
[----:B------:R-:W-:Y:S01]  /*6ee0*/  ISETP.GT.AND P0, PT, R2, 0x8, P0 ;  /* 0x000000080200780c */ /* 0x000fe20000704270 */
[-C--:B------:R-:W-:Y:S01]  /*6ef0*/  FMUL R41, R41, R23.reuse ;  /* 0x0000001729297220 */ /* 0x080fe20000400000 */
[----:B------:R-:W-:Y:S01]  /*6f00*/  ISETP.GT.AND P2, PT, R0, 0x11, PT ;  /* 0x000000110000780c */ /* 0x000fe20003f44270 */
[----:B------:R1:W-:Y:S01]  /*6f10*/  @P5 STG.E desc[UR50][R4.64+0x20], R3 ;  /* 0x0000200304005986 */ /* 0x0003e2000c101932 */
[C---:B------:R-:W-:Y:S01]  /*6f20*/  ISETP.GT.AND P5, PT, R2.reuse, RZ, P1 ;  /* 0x000000ff0200720c */ /* 0x040fe20000fa4270 */
[-C--:B------:R-:W-:Y:S01]  /*6f30*/  FMUL R43, R43, R23.reuse ;  /* 0x000000172b2b7220 */ /* 0x080fe20000400000 */
[----:B------:R-:W-:Y:S01]  /*6f40*/  ISETP.GT.AND P1, PT, R2, 0x8, P1 ;  /* 0x000000080200780c */ /* 0x000fe20000f24270 */
[-C--:B0-----:R-:W-:Y:S01]  /*6f50*/  FMUL R9, R32, R23.reuse ;  /* 0x0000001720097220 */ /* 0x081fe20000400000 */
[-C--:B------:R-:W-:Y:S01]  /*6f60*/  FMUL R45, R45, R23.reuse ;  /* 0x000000172d2d7220 */ /* 0x080fe20000400000 */
[----:B------:R-:W-:Y:S01]  /*6f70*/  @P4 STG.E desc[UR50][R4.64+0x24], R29 ;  /* 0x0000241d04004986 */ /* 0x000fe2000c101932 */
[-C--:B------:R-:W-:Y:S01]  /*6f80*/  FMUL R47, R47, R23.reuse ;  /* 0x000000172f2f7220 */ /* 0x080fe20000400000 */
[-C--:B------:R-:W-:Y:S01]  /*6f90*/  FMUL R49, R49, R23.reuse ;  /* 0x0000001731317220 */ /* 0x080fe20000400000 */
[-C--:B------:R-:W-:Y:S01]  /*6fa0*/  FMUL R51, R51, R23.reuse ;  /* 0x0000001733337220 */ /* 0x080fe20000400000 */
[----:B------:R0:W-:Y:S01]  /*6fb0*/  @P3 STG.E desc[UR50][R6.64+0x20], R11 ;  /* 0x0000200b06003986 */ /* 0x0001e2000c101932 */
[----:B------:R-:W-:Y:S01]  /*6fc0*/  ISETP.GT.AND P3, PT, R2, RZ, P2 ;  /* 0x000000ff0200720c */ /* 0x000fe20001764270 */
[-C--:B-1----:R-:W-:Y:S01]  /*6fd0*/  FMUL R3, R34, R23.reuse ;  /* 0x0000001722037220 */ /* 0x082fe20000400000 */
[----:B------:R-:W-:Y:S01]  /*6fe0*/  ISETP.GT.AND P2, PT, R2, 0x8, P2 ;  /* 0x000000080200780c */ /* 0x000fe20001744270 */
[----:B------:R-:W-:Y:S01]  /*6ff0*/  @P0 STG.E desc[UR50][R6.64+0x24], R31 ;  /* 0x0000241f06000986 */ /* 0x000fe2000c101932 */
[C---:B------:R-:W-:Y:S01]  /*7000*/  ISETP.GT.AND P0, PT, R0.reuse, 0x19, PT ;  /* 0x000000190000780c */ /* 0x040fe20003f04270 */
[-C--:B------:R-:W-:Y:S01]  /*7010*/  FMUL R53, R53, R23.reuse ;  /* 0x0000001735357220 */ /* 0x080fe20000400000 */
[-C--:B------:R-:W-:Y:S01]  /*7020*/  FMUL R55, R55, R23.reuse ;  /* 0x0000001737377220 */ /* 0x080fe20000400000 */
[----:B------:R1:W-:Y:S01]  /*7030*/  @P5 STG.E desc[UR50][R4.64+0x40], R9 ;  /* 0x0000400904005986 */ /* 0x0003e2000c101932 */
[----:B------:R-:W-:Y:S01]  /*7040*/  ISETP.GT.AND P5, PT, R0, 0x18, PT ;  /* 0x000000180000780c */ /* 0x000fe20003fa4270 */
[-C--:B------:R-:W-:Y:S01]  /*7050*/  FMUL R57, R57, R23.reuse ;  /* 0x0000001739397220 */ /* 0x080fe20000400000 */
[-C--:B------:R-:W-:Y:S01]  /*7060*/  FMUL R59, R59, R23.reuse ;  /* 0x000000173b3b7220 */ /* 0x080fe20000400000 */
[-C--:B0-----:R-:W-:Y:S01]  /*7070*/  FMUL R11, R38, R23.reuse ;  /* 0x00000017260b7220 */ /* 0x081fe20000400000 */
[C---:B------:R-:W-:Y:S01]  /*7080*/  ISETP.GT.AND P4, PT, R2.reuse, RZ, P5 ;  /* 0x000000ff0200720c */ /* 0x040fe20002f84270 */
[----:B------:R-:W-:Y:S01]  /*7090*/  @P3 STG.E desc[UR50][R4.64+0x44], R33 ;  /* 0x0000442104003986 */ /* 0x000fe2000c101932 */
[C---:B------:R-:W-:Y:S01]  /*70a0*/  ISETP.GT.AND P3, PT, R2.reuse, RZ, P0 ;  /* 0x000000ff0200720c */ /* 0x040fe20000764270 */
[-C--:B------:R-:W-:Y:S01]  /*70b0*/  FMUL R61, R61, R23.reuse ;  /* 0x000000173d3d7220 */ /* 0x080fe20000400000 */
[----:B------:R-:W-:Y:S01]  /*70c0*/  ISETP.GT.AND P0, PT, R2, 0x8, P0 ;  /* 0x000000080200780c */ /* 0x000fe20000704270 */
[----:B------:R0:W-:Y:S01]  /*70d0*/  @P1 STG.E desc[UR50][R6.64+0x40], R3 ;  /* 0x0000400306001986 */ /* 0x0001e2000c101932 */
[----:B------:R-:W-:Y:S01]  /*70e0*/  ISETP.GT.AND P1, PT, R0, 0x20, PT ;  /* 0x000000200000780c */ /* 0x000fe20003f24270 */
[-C--:B-1----:R-:W-:Y:S01]  /*70f0*/  FMUL R9, R36, R23.reuse ;  /* 0x0000001724097220 */ /* 0x082fe20000400000 */
[-C--:B------:R-:W-:Y:S01]  /*7100*/  FMUL R63, R63, R23.reuse ;  /* 0x000000173f3f7220 */ /* 0x080fe20000400000 */
[----:B------:R-:W-:Y:S01]  /*7110*/  @P2 STG.E desc[UR50][R6.64+0x44], R35 ;  /* 0x0000442306002986 */ /* 0x000fe2000c101932 */
[----:B------:R-:W-:Y:S01]  /*7120*/  ISETP.GT.AND P2, PT, R2, 0x8, P5 ;  /* 0x000000080200780c */ /* 0x000fe20002f44270 */
[-C--:B------:R-:W-:Y:S01]  /*7130*/  FMUL R65, R65, R23.reuse ;  /* 0x0000001741417220 */ /* 0x080fe20000400000 */
[----:B------:R-:W-:Y:S01]  /*7140*/  ISETP.GT.AND P5, PT, R0, 0x21, PT ;  /* 0x000000210000780c */ /* 0x000fe20003fa4270 */
[----:B------:R1:W-:Y:S01]  /*7150*/  @P4 STG.E desc[UR50][R4.64+0x60], R9 ;  /* 0x0000600904004986 */ /* 0x0003e2000c101932 */
[C---:B------:R-:W-:Y:S01]  /*7160*/  ISETP.GT.AND P4, PT, R2.reuse, RZ, P1 ;  /* 0x000000ff0200720c */ /* 0x040fe20000f84270 */
[-C--:B------:R-:W-:Y:S01]  /*7170*/  FMUL R67, R67, R23.reuse ;  /* 0x0000001743437220 */ /* 0x080fe20000400000 */
[C---:B------:R-:W-:Y:S01]  /*7180*/  ISETP.GT.AND P1, PT, R2.reuse, 0x8, P1 ;  /* 0x000000080200780c */ /* 0x040fe20000f24270 */
[----:B------:R-:W-:Y:S01]  /*7190*/  @P3 STG.E desc[UR50][R4.64+0x64], R37 ;  /* 0x0000642504003986 */ /* 0x000fe2000c101932 */
[----:B------:R-:W-:Y:S01]  /*71a0*/  ISETP.GT.AND P3, PT, R2, RZ, P5 ;  /* 0x000000ff0200720c */ /* 0x000fe20002f64270 */
[-C--:B0-----:R-:W-:Y:S01]  /*71b0*/  FMUL R3, R40, R23.reuse ;  /* 0x0000001728037220 */ /* 0x081fe20000400000 */
[-C--:B------:R-:W-:Y:S01]  /*71c0*/  FMUL R69, R69, R23.reuse ;  /* 0x0000001745457220 */ /* 0x080fe20000400000 */
[-C--:B------:R-:W-:Y:S01]  /*71d0*/  FMUL R71, R71, R23.reuse ;  /* 0x0000001747477220 */ /* 0x080fe20000400000 */
[-C--:B------:R-:W-:Y:S01]  /*71e0*/  FMUL R73, R73, R23.reuse ;  /* 0x0000001749497220 */ /* 0x080fe20000400000 */
[----:B------:R0:W-:Y:S01]  /*71f0*/  @P2 STG.E desc[UR50][R6.64+0x60], R11 ;  /* 0x0000600b06002986 */ /* 0x0001e2000c101932 */
[----:B------:R-:W-:Y:S01]  /*7200*/  ISETP.GT.AND P2, PT, R2, 0x8, P5 ;  /* 0x000000080200780c */ /* 0x000fe20002f44270 */
[-C--:B-1----:R-:W-:Y:S01]  /*7210*/  FMUL R9, R42, R23.reuse ;  /* 0x000000172a097220 */ /* 0x082fe20000400000 */
[C---:B------:R-:W-:Y:S01]  /*7220*/  ISETP.GT.AND P5, PT, R0.reuse, 0x28, PT ;  /* 0x000000280000780c */ /* 0x040fe20003fa4270 */
[----:B------:R-:W-:Y:S01]  /*7230*/  @P0 STG.E desc[UR50][R6.64+0x64], R39 ;  /* 0x0000642706000986 */ /* 0x000fe2000c101932 */
[----:B------:R-:W-:Y:S01]  /*7240*/  ISETP.GT.AND P0, PT, R0, 0x29, PT ;  /* 0x000000290000780c */ /* 0x000fe20003f04270 */
[-C--:B------:R-:W-:Y:S01]  /*7250*/  FMUL R75, R75, R23.reuse ;  /* 0x000000174b4b7220 */ /* 0x080fe20000400000 */
[-C--:B------:R-:W-:Y:S01]  /*7260*/  FMUL R77, R77, R23.reuse ;  /* 0x000000174d4d7220 */ /* 0x080fe20000400000 */
[----:B------:R1:W-:Y:S01]  /*7270*/  @P4 STG.E desc[UR50][R4.64+0x80], R3 ;  /* 0x0000800304004986 */ /* 0x0003e2000c101932 */
[C---:B------:R-:W-:Y:S01]  /*7280*/  ISETP.GT.AND P4, PT, R2.reuse, RZ, P5 ;  /* 0x000000ff0200720c */ /* 0x040fe20002f84270 */
[-C--:B------:R-:W-:Y:S01]  /*7290*/  FMUL R79, R79, R23.reuse ;  /* 0x000000174f4f7220 */ /* 0x080fe20000400000 */
[-C--:B------:R-:W-:Y:S01]  /*72a0*/  FMUL R81, R81, R23.reuse ;  /* 0x0000001751517220 */ /* 0x080fe20000400000 */
[----:B------:R-:W-:Y:S01]  /*72b0*/  @P3 STG.E desc[UR50][R4.64+0x84], R41 ;  /* 0x0000842904003986 */ /* 0x000fe2000c101932 */
[----:B------:R-:W-:Y:S01]  /*72c0*/  ISETP.GT.AND P3, PT, R2, RZ, P0 ;  /* 0x000000ff0200720c */ /* 0x000fe20000764270 */
[-C--:B0-----:R-:W-:Y:S01]  /*72d0*/  FMUL R11, R46, R23.reuse ;  /* 0x000000172e0b7220 */ /* 0x081fe20000400000 */
[----:B------:R-:W-:Y:S01]  /*72e0*/  ISETP.GT.AND P0, PT, R2, 0x8, P0 ;  /* 0x000000080200780c */ /* 0x000fe20000704270 */
[----:B------:R0:W-:Y:S01]  /*72f0*/  @P1 STG.E desc[UR50][R6.64+0x80], R9 ;  /* 0x0000800906001986 */ /* 0x0001e2000c101932 */
[----:B------:R-:W-:Y:S01]  /*7300*/  ISETP.GT.AND P1, PT, R0, 0x30, PT ;  /* 0x000000300000780c */ /* 0x000fe20003f24270 */
[-C--:B------:R-:W-:Y:S01]  /*7310*/  FMUL R83, R83, R23.reuse ;  /* 0x0000001753537220 */ /* 0x080fe20000400000 */
[-C--:B------:R-:W-:Y:S01]  /*7320*/  FMUL R85, R85, R23.reuse ;  /* 0x0000001755557220 */ /* 0x080fe20000400000 */
[----:B------:R-:W-:Y:S01]  /*7330*/  @P2 STG.E desc[UR50][R6.64+0x84], R43 ;  /* 0x0000842b06002986 */ /* 0x000fe2000c101932 */
[-C--:B-1----:R-:W-:Y:S01]  /*7340*/  FMUL R3, R44, R23.reuse ;  /* 0x000000172c037220 */ /* 0x082fe20000400000 */
[----:B------:R-:W-:Y:S01]  /*7350*/  ISETP.GT.AND P2, PT, R2, 0x8, P5 ;  /* 0x000000080200780c */ /* 0x000fe20002f44270 */
[-C--:B------:R-:W-:Y:S01]  /*7360*/  FMUL R87, R87, R23.reuse ;  /* 0x0000001757577220 */ /* 0x080fe20000400000 */
[----:B------:R-:W-:Y:S01]  /*7370*/  ISETP.GT.AND P5, PT, R0, 0x31, PT ;  /* 0x000000310000780c */ /* 0x000fe20003fa4270 */
[-C--:B------:R-:W-:Y:S01]  /*7380*/  FMUL R89, R89, R23.reuse ;  /* 0x0000001759597220 */ /* 0x080fe20000400000 */
[----:B------:R1:W-:Y:S01]  /*7390*/  @P4 STG.E desc[UR50][R4.64+0xa0], R3 ;  /* 0x0000a00304004986 */ /* 0x0003e2000c101932 */
[----:B------:R-:W-:Y:S01]  /*73a0*/  ISETP.GT.AND P4, PT, R2, RZ, P1 ;  /* 0x000000ff0200720c */ /* 0x000fe20000f84270 */
[-C--:B0-----:R-:W-:Y:S01]  /*73b0*/  FMUL R9, R48, R23.reuse ;  /* 0x0000001730097220 */ /* 0x081fe20000400000 */
[C---:B------:R-:W-:Y:S01]  /*73c0*/  ISETP.GT.AND P1, PT, R2.reuse, 0x8, P1 ;  /* 0x000000080200780c */ /* 0x040fe20000f24270 */
[----:B------:R-:W-:Y:S01]  /*73d0*/  @P3 STG.E desc[UR50][R4.64+0xa4], R45 ;  /* 0x0000a42d04003986 */ /* 0x000fe2000c101932 */
[C---:B------:R-:W-:Y:S01]  /*73e0*/  ISETP.GT.AND P3, PT, R2.reuse, RZ, P5 ;  /* 0x000000ff0200720c */ /* 0x040fe20002f64270 */
[-C--:B------:R-:W-:Y:S01]  /*73f0*/  FMUL R91, R91, R23.reuse ;  /* 0x000000175b5b7220 */ /* 0x080fe20000400000 */
[-C--:B------:R-:W-:Y:S01]  /*7400*/  FMUL R93, R93, R23.reuse ;  /* 0x000000175d5d7220 */ /* 0x080fe20000400000 */
[-C--:B------:R-:W-:Y:S01]  /*7410*/  FMUL R95, R95, R23.reuse ;  /* 0x000000175f5f7220 */ /* 0x080fe20000400000 */
[----:B------:R0:W-:Y:S01]  /*7420*/  @P2 STG.E desc[UR50][R6.64+0xa0], R11 ;  /* 0x0000a00b06002986 */ /* 0x0001e2000c101932 */
[----:B------:R-:W-:Y:S01]  /*7430*/  ISETP.GT.AND P2, PT, R2, 0x8, P5 ;  /* 0x000000080200780c */ /* 0x000fe20002f44270 */
[-C--:B------:R-:W-:Y:S01]  /*7440*/  FMUL R97, R97, R23.reuse ;  /* 0x0000001761617220 */ /* 0x080fe20000400000 */
[----:B------:R-:W-:Y:S01]  /*7450*/  ISETP.GT.AND P5, PT, R0, 0x38, PT ;  /* 0x000000380000780c */ /* 0x000fe20003fa4270 */
[----:B------:R-:W-:Y:S01]  /*7460*/  @P0 STG.E desc[UR50][R6.64+0xa4], R47 ;  /* 0x0000a42f06000986 */ /* 0x000fe2000c101932 */
[-C--:B-1----:R-:W-:Y:S01]  /*7470*/  FMUL R3, R50, R23.reuse ;  /* 0x0000001732037220 */ /* 0x082fe20000400000 */
[----:B------:R-:W-:Y:S01]  /*7480*/  ISETP.GT.AND P0, PT, R0, 0x39, PT ;  /* 0x000000390000780c */ /* 0x000fe20003f04270 */
        /* <DEDUP_REMOVED lines=45> */
[C---:B------:R-:W-:Y:S01]  /*7760*/  ISETP.GT.AND P1, PT, R0.reuse, 0x50, PT ;  /* 0x000000500000780c */ /* 0x040fe20003f24270 */
[-C--:B------:R-:W-:Y:S01]  /*7770*/  FMUL R127, R127, R23.reuse ;  /* 0x000000177f7f7220 */ /* 0x080fe20000400000 */
[----:B------:R-:W-:Y:S01]  /*7780*/  ISETP.GT.AND P6, PT, R0, 0xd8, PT ;  /* 0x000000d80000780c */ /* 0x000fe20003fc4270 */
        /* <DEDUP_REMOVED lines=43> */
[----:B0-----:R-:W-:Y:S01]  /*7a40*/  FMUL R3, R72, R23 ;  /* 0x0000001748037220 */ /* 0x001fe20000400000 */
[C---:B------:R-:W-:Y:S01]  /*7a50*/  ISETP.GT.AND P1, PT, R2.reuse, 0x8, P1 ;  /* 0x000000080200780c */ /* 0x040fe20000f24270 */
[----:B------:R-:W-:Y:S01]  /*7a60*/  @P3 STG.E desc[UR50][R4.64+0x164], R69 ;  /* 0x0001644504003986 */ /* 0x000fe2000c101932 */
[----:B------:R-:W-:-:S04]  /*7a70*/  ISETP.GT.AND P3, PT, R2, RZ, P5 ;  /* 0x000000ff0200720c */ /* 0x000fc80002f64270 */
[----:B------:R0:W-:Y:S01]  /*7a80*/  @P2 STG.E desc[UR50][R6.64+0x160], R11 ;  /* 0x0001600b06002986 */ /* 0x0001e2000c101932 */
[----:B------:R-:W-:Y:S02]  /*7a90*/  ISETP.GT.AND P2, PT, R2, 0x8, P5 ;  /* 0x000000080200780c */ /* 0x000fe40002f44270 */
[----:B------:R-:W-:Y:S01]  /*7aa0*/  ISETP.GT.AND P5, PT, R0, 0x68, PT ;  /* 0x000000680000780c */ /* 0x000fe20003fa4270 */
[----:B------:R-:W-:Y:S01]  /*7ab0*/  @P0 STG.E desc[UR50][R6.64+0x164], R71 ;  /* 0x0001644706000986 */ /* 0x000fe2000c101932 */
[----:B-1----:R-:W-:Y:S01]  /*7ac0*/  FMUL R9, R74, R23 ;  /* 0x000000174a097220 */ /* 0x002fe20000400000 */
[----:B------:R-:W-:Y:S02]  /*7ad0*/  ISETP.GT.AND P0, PT, R0, 0x69, PT ;  /* 0x000000690000780c */ /* 0x000fe40003f04270 */
[----:B------:R1:W-:Y:S01]  /*7ae0*/  @P4 STG.E desc[UR50][R4.64+0x180], R3 ;  /* 0x0001800304004986 */ /* 0x0003e2000c101932 */
[----:B------:R-:W-:-:S03]  /*7af0*/  ISETP.GT.AND P4, PT, R2, RZ, P5 ;  /* 0x000000ff0200720c */ /* 0x000fc60002f84270 */
[----:B------:R-:W-:Y:S01]  /*7b00*/  @P3 STG.E desc[UR50][R4.64+0x184], R73 ;  /* 0x0001844904003986 */ /* 0x000fe2000c101932 */
[----:B------:R-:W-:Y:S01]  /*7b10*/  ISETP.GT.AND P3, PT, R2, RZ, P0 ;  /* 0x000000ff0200720c */ /* 0x000fe20000764270 */
[----:B0-----:R-:W-:Y:S01]  /*7b20*/  FMUL R11, R78, R23 ;  /* 0x000000174e0b7220 */ /* 0x001fe20000400000 */
[----:B------:R-:W-:Y:S01]  /*7b30*/  ISETP.GT.AND P0, PT, R2, 0x8, P0 ;  /* 0x000000080200780c */ /* 0x000fe20000704270 */
[----:B------:R0:W-:Y:S01]  /*7b40*/  @P1 STG.E desc[UR50][R6.64+0x180], R9 ;  /* 0x0001800906001986 */ /* 0x0001e2000c101932 */
[----:B------:R-:W-:-:S03]  /*7b50*/  ISETP.GT.AND P1, PT, R0, 0x70, PT ;  /* 0x000000700000780c */ /* 0x000fc60003f24270 */
[----:B------:R-:W-:Y:S01]  /*7b60*/  @P2 STG.E desc[UR50][R6.64+0x184], R75 ;  /* 0x0001844b06002986 */ /* 0x000fe2000c101932 */
[-C--:B-1----:R-:W-:Y:S01]  /*7b70*/  FMUL R3, R76, R23.reuse ;  /* 0x000000174c037220 */ /* 0x082fe20000400000 */
[----:B------:R-:W-:Y:S02]  /*7b80*/  ISETP.GT.AND P2, PT, R2, 0x8, P5 ;  /* 0x000000080200780c */ /* 0x000fe40002f44270 */
[----:B------:R-:W-:Y:S02]  /*7b90*/  ISETP.GT.AND P5, PT, R0, 0x71, PT ;  /* 0x000000710000780c */ /* 0x000fe40003fa4270 */
        /* <DEDUP_REMOVED lines=136> */
[-C--:B0-----:R-:W-:Y:S01]  /*8420*/  FMUL R11, R126, R23.reuse ;  /* 0x000000177e0b7220 */ /* 0x081fe20000400000 */
[----:B------:R-:W-:Y:S01]  /*8430*/  ISETP.GT.AND P0, PT, R2, 0x8, P0 ;  /* 0x000000080200780c */ /* 0x000fe20000704270 */
[----:B------:R0:W-:Y:S01]  /*8440*/  @P1 STG.E desc[UR50][R6.64+0x300], R9 ;  /* 0x0003000906001986 */ /* 0x0001e2000c101932 */
[----:B------:R-:W-:Y:S01]  /*8450*/  ISETP.GT.AND P1, PT, R0, 0xd0, PT ;  /* 0x000000d00000780c */ /* 0x000fe20003f24270 */
[-C--:B-1----:R-:W-:Y:S02]  /*8460*/  FMUL R3, R124, R23.reuse ;  /* 0x000000177c037220 */ /* 0x082fe40000400000 */
[----:B------:R-:W-:Y:S01]  /*8470*/  @P2 STG.E desc[UR50][R6.64+0x304], R123 ;  /* 0x0003047b06002986 */ /* 0x000fe2000c101932 */
[----:B------:R-:W-:Y:S02]  /*8480*/  ISETP.GT.AND P2, PT, R2, 0x8, P5 ;  /* 0x000000080200780c */ /* 0x000fe40002f44270 */
[----:B------:R-:W-:Y:S01]  /*8490*/  ISETP.GT.AND P5, PT, R0, 0xd1, PT ;  /* 0x000000d10000780c */ /* 0x000fe20003fa4270 */
[----:B------:R1:W-:Y:S01]  /*84a0*/  @P4 STG.E desc[UR50][R4.64+0x320], R3 ;  /* 0x0003200304004986 */ /* 0x0003e2000c101932 */
[----:B------:R-:W-:Y:S01]  /*84b0*/  ISETP.GT.AND P4, PT, R2, RZ, P1 ;  /* 0x000000ff0200720c */ /* 0x000fe20000f84270 */
[----:B0-----:R-:W-:-:S02]  /*84c0*/  FMUL R9, R128, R23 ;  /* 0x0000001780097220 */ /* 0x001fc40000400000 */
[----:B------:R-:W-:Y:S01]  /*84d0*/  @P3 STG.E desc[UR50][R4.64+0x324], R125 ;  /* 0x0003247d04003986 */ /* 0x000fe2000c101932 */
[C---:B------:R-:W-:Y:S02]  /*84e0*/  ISETP.GT.AND P3, PT, R2.reuse, RZ, P5 ;  /* 0x000000ff0200720c */ /* 0x040fe40002f64270 */
[----:B------:R-:W-:-:S03]  /*84f0*/  ISETP.GT.AND P1, PT, R2, 0x8, P1 ;  /* 0x000000080200780c */ /* 0x000fc60000f24270 */
[----:B------:R0:W-:Y:S01]  /*8500*/  @P2 STG.E desc[UR50][R6.64+0x320], R11 ;  /* 0x0003200b06002986 */ /* 0x0001e2000c101932 */
[----:B------:R-:W-:Y:S01]  /*8510*/  ISETP.GT.AND P2, PT, R2, 0x8, P5 ;  /* 0x000000080200780c */ /* 0x000fe20002f44270 */
[----:B-1----:R-:W-:Y:S02]  /*8520*/  FMUL R3, R130, R23 ;  /* 0x0000001782037220 */ /* 0x002fe40000400000 */
[----:B------:R-:W-:Y:S01]  /*8530*/  @P0 STG.E desc[UR50][R6.64+0x324], R127 ;  /* 0x0003247f06000986 */ /* 0x000fe2000c101932 */
[----:B------:R-:W-:-:S03]  /*8540*/  ISETP.GT.AND P0, PT, R0, 0xd9, PT ;  /* 0x000000d90000780c */ /* 0x000fc60003f04270 */
[----:B------:R1:W-:Y:S01]  /*8550*/  @P4 STG.E desc[UR50][R4.64+0x340], R9 ;  /* 0x0003400904004986 */ /* 0x0003e2000c101932 */
[C---:B------:R-:W-:Y:S02]  /*8560*/  ISETP.GT.AND P4, PT, R2.reuse, RZ, P6 ;  /* 0x000000ff0200720c */ /* 0x040fe40003784270 */
[C---:B------:R-:W-:Y:S01]  /*8570*/  ISETP.GT.AND P6, PT, R2.reuse, 0x8, P6 ;  /* 0x000000080200780c */ /* 0x040fe200037c4270 */
[----:B------:R-:W-:Y:S01]  /*8580*/  @P3 STG.E desc[UR50][R4.64+0x344], R129 ;  /* 0x0003448104003986 */ /* 0x000fe2000c101932 */
[----:B------:R-:W-:Y:S01]  /*8590*/  ISETP.GT.AND P3, PT, R2, RZ, P0 ;  /* 0x000000ff0200720c */ /* 0x000fe20000764270 */
[-C--:B0-----:R-:W-:Y:S02]  /*85a0*/  FMUL R11, R134, R23.reuse ;  /* 0x00000017860b7220 */ /* 0x081fe40000400000 */
[----:B------:R0:W-:Y:S01]  /*85b0*/  @P1 STG.E desc[UR50][R6.64+0x340], R3 ;  /* 0x0003400306001986 */ /* 0x0001e2000c101932 */
[----:B------:R-:W-:Y:S01]  /*85c0*/  ISETP.GT.AND P1, PT, R2, 0x8, P0 ;  /* 0x000000080200780c */ /* 0x000fe20000724270 */
[----:B-1----:R-:W-:-:S02]  /*85d0*/  FMUL R9, R132, R23 ;  /* 0x0000001784097220 */ /* 0x002fc40000400000 */
[----:B------:R-:W-:Y:S01]  /*85e0*/  @P2 STG.E desc[UR50][R6.64+0x344], R131 ;  /* 0x0003448306002986 */ /* 0x000fe2000c101932 */
[----:B------:R-:W-:-:S03]  /*85f0*/  ISETP.GT.AND P2, PT, R0, 0xe0, PT ;  /* 0x000000e00000780c */ /* 0x000fc60003f44270 */
[----:B------:R1:W-:Y:S01]  /*8600*/  @P4 STG.E desc[UR50][R4.64+0x360], R9 ;  /* 0x0003600904004986 */ /* 0x0003e2000c101932 */
[----:B------:R-:W-:Y:S02]  /*8610*/  ISETP.GT.AND P5, PT, R2, RZ, P2 ;  /* 0x000000ff0200720c */ /* 0x000fe400017a4270 */
[----:B------:R-:W-:Y:S01]  /*8620*/  ISETP.GT.AND P4, PT, R0, 0xe1, PT ;  /* 0x000000e10000780c */ /* 0x000fe20003f84270 */
[----:B0-----:R-:W-:Y:S01]  /*8630*/  FMUL R3, R136, R23 ;  /* 0x0000001788037220 */ /* 0x001fe20000400000 */
[----:B------:R-:W-:Y:S01]  /*8640*/  @P3 STG.E desc[UR50][R4.64+0x364], R133 ;  /* 0x0003648504003986 */ /* 0x000fe2000c101932 */
[C---:B------:R-:W-:Y:S02]  /*8650*/  ISETP.GT.AND P2, PT, R2.reuse, 0x8, P2 ;  /* 0x000000080200780c */ /* 0x040fe40001744270 */
[----:B------:R-:W-:Y:S01]  /*8660*/  ISETP.GT.AND P0, PT, R2, RZ, P4 ;  /* 0x000000ff0200720c */ /* 0x000fe20002704270 */
[----:B------:R0:W-:Y:S01]  /*8670*/  @P6 STG.E desc[UR50][R6.64+0x360], R11 ;  /* 0x0003600b06006986 */ /* 0x0001e2000c101932 */
[----:B------:R-:W-:-:S02]  /*8680*/  ISETP.GT.AND P3, PT, R0, 0xe8, PT ;  /* 0x000000e80000780c */ /* 0x000fc40003f64270 */
[C---:B------:R-:W-:Y:S01]  /*8690*/  ISETP.GT.AND P4, PT, R2.reuse, 0x8, P4 ;  /* 0x000000080200780c */ /* 0x040fe20002784270 */
[----:B------:R-:W-:Y:S01]  /*86a0*/  @P1 STG.E desc[UR50][R6.64+0x364], R135 ;  /* 0x0003648706001986 */ /* 0x000fe2000c101932 */
[----:B------:R-:W-:Y:S01]  /*86b0*/  ISETP.GT.AND P1, PT, R2, RZ, P3 ;  /* 0x000000ff0200720c */ /* 0x000fe20001f24270 */
[----:B-1----:R-:W-:Y:S01]  /*86c0*/  FMUL R9, R138, R23 ;  /* 0x000000178a097220 */ /* 0x002fe20000400000 */
[----:B------:R-:W-:Y:S01]  /*86d0*/  ISETP.GT.AND P3, PT, R2, 0x8, P3 ;  /* 0x000000080200780c */ /* 0x000fe20001f64270 */
[----:B------:R1:W-:Y:S01]  /*86e0*/  @P5 STG.E desc[UR50][R4.64+0x380], R3 ;  /* 0x0003800304005986 */ /* 0x0003e2000c101932 */
[----:B------:R-:W-:-:S03]  /*86f0*/  ISETP.GT.AND P5, PT, R0, 0xe9, PT ;  /* 0x000000e90000780c */ /* 0x000fc60003fa4270 */
        /* <DEDUP_REMOVED lines=8> */
[----:B------:R-:W-:Y:S02]  /*8780*/  ISETP.GT.AND P4, PT, R0, 0xf1, PT ;  /* 0x000000f10000780c */ /* 0x000fe40003f84270 */
[C---:B------:R-:W-:Y:S01]  /*8790*/  ISETP.GT.AND P6, PT, R2.reuse, RZ, P2 ;  /* 0x000000ff0200720c */ /* 0x040fe200017c4270 */
[----:B------:R-:W-:Y:S01]  /*87a0*/  @P1 STG.E desc[UR50][R4.64+0x3a0], R3 ;  /* 0x0003a00304001986 */ /* 0x000fe2000c101932 */
[----:B------:R-:W-:Y:S01]  /*87b0*/  ISETP.GT.AND P2, PT, R2, 0x8, P2 ;  /* 0x000000080200780c */ /* 0x000fe20001744270 */
[----:B0-----:R-:W-:-:S02]  /*87c0*/  FMUL R9, R142, R23 ;  /* 0x000000178e097220 */ /* 0x001fc40000400000 */
[----:B------:R-:W-:Y:S01]  /*87d0*/  @P0 STG.E desc[UR50][R4.64+0x3a4], R141 ;  /* 0x0003a48d04000986 */ /* 0x000fe2000c101932 */
[C---:B------:R-:W-:Y:S02]  /*87e0*/  ISETP.GT.AND P0, PT, R0.reuse, 0xf9, PT ;  /* 0x000000f90000780c */ /* 0x040fe40003f04270 */
[----:B------:R-:W-:Y:S01]  /*87f0*/  ISETP.GT.AND P1, PT, R0, 0xf8, PT ;  /* 0x000000f80000780c */ /* 0x000fe20003f24270 */
[----:B------:R0:W-:Y:S01]  /*8800*/  @P3 STG.E desc[UR50][R6.64+0x3a0], R9 ;  /* 0x0003a00906003986 */ /* 0x0001e2000c101932 */
[C---:B------:R-:W-:Y:S02]  /*8810*/  ISETP.GT.AND P3, PT, R2.reuse, RZ, P4 ;  /* 0x000000ff0200720c */ /* 0x040fe40002764270 */
[C---:B------:R-:W-:Y:S01]  /*8820*/  ISETP.GT.AND P4, PT, R2.reuse, 0x8, P4 ;  /* 0x000000080200780c */ /* 0x040fe20002784270 */
[----:B------:R-:W-:Y:S01]  /*8830*/  @P5 STG.E desc[UR50][R6.64+0x3a4], R143 ;  /* 0x0003a48f06005986 */ /* 0x000fe2000c101932 */
[C---:B------:R-:W-:Y:S02]  /*8840*/  ISETP.GT.AND P5, PT, R2.reuse, RZ, P0 ;  /* 0x000000ff0200720c */ /* 0x040fe400007a4270 */
[C---:B------:R-:W-:Y:S01]  /*8850*/  ISETP.GT.AND P0, PT, R2.reuse, 0x8, P0 ;  /* 0x000000080200780c */ /* 0x040fe20000704270 */
[----:B------:R1:W-:Y:S01]  /*8860*/  @P6 STG.E desc[UR50][R4.64+0x3c0], R11 ;  /* 0x0003c00b04006986 */ /* 0x0003e2000c101932 */
[----:B------:R-:W-:-:S02]  /*8870*/  ISETP.GT.AND P6, PT, R2, RZ, P1 ;  /* 0x000000ff0200720c */ /* 0x000fc40000fc4270 */
[----:B------:R-:W-:Y:S01]  /*8880*/  ISETP.GT.AND P1, PT, R2, 0x8, P1 ;  /* 0x000000080200780c */ /* 0x000fe20000f24270 */
[-C--:B0-----:R-:W-:Y:S02]  /*8890*/  FMUL R9, R146, R23.reuse ;  /* 0x0000001792097220 */ /* 0x081fe40000400000 */
[----:B------:R-:W-:Y:S02]  /*88a0*/  @P3 IMAD.MOV.U32 R2, RZ, RZ, R4 ;  /* 0x000000ffff023224 */ /* 0x000fe400078e0004 */
[----:B------:R-:W-:Y:S02]  /*88b0*/  @P3 IMAD.MOV.U32 R3, RZ, RZ, R5 ;  /* 0x000000ffff033224 */ /* 0x000fe400078e0005 */
[----:B-1----:R-:W-:-:S03]  /*88c0*/  FMUL R11, R148, R23 ;  /* 0x00000017940b7220 */ /* 0x002fc60000400000 */
[----:B------:R0:W-:Y:S02]  /*88d0*/  @P3 STG.E desc[UR50][R2.64+0x3c4], R145 ;  /* 0x0003c49102003986 */ /* 0x0001e4000c101932 */
[----:B0-----:R-:W-:Y:S02]  /*88e0*/  @P2 IMAD.MOV.U32 R2, RZ, RZ, R6 ;  /* 0x000000ffff022224 */ /* 0x001fe400078e0006 */
[----:B------:R-:W-:-:S05]  /*88f0*/  @P2 IMAD.MOV.U32 R3, RZ, RZ, R7 ;  /* 0x000000ffff032224 */ /* 0x000fca00078e0007 */
[----:B------:R0:W-:Y:S02]  /*8900*/  @P2 STG.E desc[UR50][R2.64+0x3c0], R9 ;  /* 0x0003c00902002986 */ /* 0x0001e4000c101932 */
[----:B0-----:R-:W-:Y:S02]  /*8910*/  @P4 IMAD.MOV.U32 R2, RZ, RZ, R6 ;  /* 0x000000ffff024224 */ /* 0x001fe400078e0006 */
[----:B------:R-:W-:-:S05]  /*8920*/  @P4 IMAD.MOV.U32 R3, RZ, RZ, R7 ;  /* 0x000000ffff034224 */ /* 0x000fca00078e0007 */
[----:B------:R0:W-:Y:S02]  /*8930*/  @P4 STG.E desc[UR50][R2.64+0x3c4], R147 ;  /* 0x0003c49302004986 */ /* 0x0001e4000c101932 */
[----:B0-----:R-:W-:Y:S02]  /*8940*/  @P6 IMAD.MOV.U32 R2, RZ, RZ, R4 ;  /* 0x000000ffff026224 */ /* 0x001fe400078e0004 */
[----:B------:R-:W-:-:S05]  /*8950*/  @P6 IMAD.MOV.U32 R3, RZ, RZ, R5 ;  /* 0x000000ffff036224 */ /* 0x000fca00078e0005 */
[----:B------:R0:W-:Y:S04]  /*8960*/  @P6 STG.E desc[UR50][R2.64+0x3e0], R11 ;  /* 0x0003e00b02006986 */ /* 0x0001e8000c101932 */
[----:B------:R1:W-:Y:S01]  /*8970*/  @P5 STG.E desc[UR50][R4.64+0x3e4], R149 ;  /* 0x0003e49504005986 */ /* 0x0003e2000c101932 */
[----:B0-----:R-:W-:Y:S02]  /*8980*/  @P1 IMAD.MOV.U32 R2, RZ, RZ, R6 ;  /* 0x000000ffff021224 */ /* 0x001fe400078e0006 */
[----:B------:R-:W-:-:S05]  /*8990*/  @P1 IMAD.MOV.U32 R3, RZ, RZ, R7 ;  /* 0x000000ffff031224 */ /* 0x000fca00078e0007 */
[----:B------:R1:W-:Y:S04]  /*89a0*/  @P1 STG.E desc[UR50][R2.64+0x3e0], R13 ;  /* 0x0003e00d02001986 */ /* 0x0003e8000c101932 */
[----:B------:R1:W-:Y:S02]  /*89b0*/  @P0 STG.E desc[UR50][R6.64+0x3e4], R151 ;  /* 0x0003e49706000986 */ /* 0x0003e4000c101932 */
.L_x_285:
[----:B------:R-:W-:Y:S05]  /*89c0*/  BSYNC B0 ;  /* 0x0000000000007941 */ /* 0x000fea0003800000 */
.L_x_31:
[----:B01----:R-:W-:Y:S01]  /*89d0*/  IMAD.U32 R2, RZ, RZ, UR38 ;  /* 0x00000026ff027e24 */ /* 0x003fe2000f8e00ff */
[----:B------:R-:W-:Y:S01]  /*89e0*/  ULDC.64 UR4, c[0x0][0x650] ;  /* 0x0001940000047ab9 */ /* 0x000fe20000000a00 */
[----:B------:R-:W-:Y:S01]  /*89f0*/  IMAD.U32 R0, RZ, RZ, UR41 ;  /* 0x00000029ff007e24 */ /* 0x000fe2000f8e00ff */
[----:B------:R0:W-:Y:S01]  /*8a00*/  SYNCS.ARRIVE.TRANS64.A1T0 RZ, [R158+UR46], RZ ;  /* 0x000000ff9eff79a7 */ /* 0x0001e2000810002e */
[----:B------:R-:W-:Y:S01]  /*8a10*/  IMAD.U32 R3, RZ, RZ, UR39 ;  /* 0x00000027ff037e24 */ /* 0x000fe2000f8e00ff */
[C---:B------:R-:W-:Y:S01]  /*8a20*/  LEA R16, P0, R2.reuse, R16, 0x1 ;  /* 0x0000001002107211 */ /* 0x040fe200078008ff */
[----:B------:R-:W-:Y:S02]  /*8a30*/  IMAD.MOV.U32 R18, RZ, RZ, -0x1 ;  /* 0xffffffffff127424 */ /* 0x000fe400078e00ff */
[----:B------:R-:W-:Y:S01]  /*8a40*/  IMAD.MOV.U32 R19, RZ, RZ, -0x1 ;  /* 0xffffffffff137424 */ /* 0x000fe200078e00ff */
[----:B------:R-:W-:Y:S01]  /*8a50*/  LEA.HI.X R17, R2, R17, R0, 0x1, P0 ;  /* 0x0000001102117211 */ /* 0x000fe200000f0c00 */
[----:B------:R-:W-:Y:S01]  /*8a60*/  IMAD.MOV.U32 R2, RZ, RZ, -0x1 ;  /* 0xffffffffff027424 */ /* 0x000fe200078e00ff */
[----:B------:R-:W-:-:S02]  /*8a70*/  ISETP.GE.U32.AND P0, PT, R16, UR4, PT ;  /* 0x0000000410007c0c */ /* 0x000fc4000bf06070 */
[----:B------:R-:W-:Y:S02]  /*8a80*/  PRMT R0, RZ, 0x7610, R0 ;  /* 0x00007610ff007816 */ /* 0x000fe40000000000 */
[----:B------:R-:W-:-:S13]  /*8a90*/  ISETP.GE.U32.AND.EX P0, PT, R17, UR5, PT, P0 ;  /* 0x0000000511007c0c */ /* 0x000fda000bf06100 */
[----:B0-----:R-:W-:Y:S05]  /*8aa0*/  @P0 BRA `(.L_x_286) ;  /* 0x00000004008c0947 */ /* 0x001fea0003800000 */
[----:B------:R-:W0:Y:S01]  /*8ab0*/  S2UR UR7, SR_CTAID.X ;  /* 0x00000000000779c3 */ /* 0x000e220000002500 */
[----:B------:R-:W-:Y:S01]  /*8ac0*/  ULDC.64 UR4, c[0x0][0x628] ;  /* 0x00018a0000047ab9 */ /* 0x000fe20000000a00 */
[----:B------:R-:W-:Y:S01]  /*8ad0*/  ULDC UR6, c[0x0][0x150] ;  /* 0x0000540000067ab9 */ /* 0x000fe20000000800 */
[----:B------:R-:W-:Y:S01]  /*8ae0*/  ISETP.NE.U32.AND P0, PT, RZ, UR4, PT ;  /* 0x00000004ff007c0c */ /* 0x000fe2000bf05070 */
[----:B------:R-:W-:Y:S01]  /*8af0*/  ULDC UR15, c[0x0][0x630] ;  /* 0x00018c00000f7ab9 */ /* 0x000fe20000000800 */
[C---:B------:R-:W-:Y:S01]  /*8b00*/  R2UR UR16, R16.reuse ;  /* 0x00000000101072ca */ /* 0x040fe200000e0000 */
[----:B------:R-:W-:Y:S01]  /*8b10*/  ULDC UR18, c[0x0][0x154] ;  /* 0x0000550000127ab9 */ /* 0x000fe20000000800 */
[----:B------:R-:W-:Y:S01]  /*8b20*/  ISETP.NE.AND.EX P0, PT, RZ, UR5, PT, P0 ;  /* 0x00000005ff007c0c */ /* 0x000fe2000bf05300 */
[----:B------:R-:W1:Y:S01]  /*8b30*/  S2UR UR19, SR_CTAID.Y ;  /* 0x00000000001379c3 */ /* 0x000e620000002600 */
[----:B------:R-:W-:Y:S02]  /*8b40*/  R2UR UR17, R17 ;  /* 0x00000000111172ca */ /* 0x000fe400000e0000 */
[----:B------:R-:W-:-:S02]  /*8b50*/  R2UR UR12, R16 ;  /* 0x00000000100c72ca */ /* 0x000fc400000e0000 */
[----:B------:R-:W-:Y:S02]  /*8b60*/  R2UR UR13, R17 ;  /* 0x00000000110d72ca */ /* 0x000fe400000e0000 */
[----:B0-----:R-:W-:-:S05]  /*8b70*/  I2FP.F32.U32 R0, UR7 ;  /* 0x0000000700007c45 */ /* 0x001fca0008201000 */
[----:B------:R-:W-:-:S04]  /*8b80*/  FMUL R0, R0, UR6 ;  /* 0x0000000600007c20 */ /* 0x000fc80008400000 */
[----:B------:R0:W0:Y:S01]  /*8b90*/  F2I.U32.TRUNC.NTZ R2, R0 ;  /* 0x0000000000027305 */ /* 0x000022000020f000 */
[----:B-1----:R-:W-:Y:S05]  /*8ba0*/  @!P0 BRA `(.L_x_287) ;  /* 0x0000000000308947 */ /* 0x002fea0003800000 */
        /* <DEDUP_REMOVED lines=12> */
.L_x_287:
[----:B------:R-:W-:Y:S01]  /*8c70*/  USHF.R.U64 UR6, UR12, UR15, UR13 ;  /* 0x0000000f0c067299 */ /* 0x000fe2000800120d */
[----:B0-----:R-:W-:Y:S01]  /*8c80*/  I2FP.F32.U32 R0, UR19 ;  /* 0x0000001300007c45 */ /* 0x001fe20008201000 */
[----:B------:R-:W-:Y:S01]  /*8c90*/  USHF.R.U32.HI UR4, URZ, UR15, UR13 ;  /* 0x0000000f3f047299 */ /* 0x000fe2000801160d */
[----:B------:R-:W-:Y:S01]  /*8ca0*/  R2UR UR14, R2 ;  /* 0x00000000020e72ca */ /* 0x000fe200000e0000 */
[----:B------:R-:W-:Y:S02]  /*8cb0*/  UIADD3 UR9, UP0, URZ, -UR6, URZ ;  /* 0x800000063f097290 */ /* 0x000fe4000ff1e03f */
[----:B------:R-:W-:Y:S01]  /*8cc0*/  FMUL R0, R0, UR18 ;  /* 0x0000001200007c20 */ /* 0x000fe20008400000 */
[----:B------:R-:W-:Y:S01]  /*8cd0*/  ULDC.64 UR12, c[0x0][0x620] ;  /* 0x00018800000c7ab9 */ /* 0x000fe20000000a00 */
[----:B------:R-:W-:Y:S01]  /*8ce0*/  UIADD3.X UR4, URZ, ~UR4, URZ, UP0, !UPT ;  /* 0x800000043f047290 */ /* 0x000fe200087fe43f */
[----:B------:R-:W-:Y:S01]  /*8cf0*/  UMOV UR10, UR16 ;  /* 0x00000010000a7c82 */ /* 0x000fe20008000000 */
[----:B------:R-:W-:-:S02]  /*8d00*/  UMOV UR11, UR17 ;  /* 0x00000011000b7c82 */ /* 0x000fc40008000000 */
[----:B------:R-:W0:Y:S01]  /*8d10*/  F2I.U32.TRUNC.NTZ R0, R0 ;  /* 0x0000000000007305 */ /* 0x000e22000020f000 */
[----:B------:R-:W-:Y:S02]  /*8d20*/  UIMAD UR4, UR4, UR12, URZ ;  /* 0x0000000c040472a4 */ /* 0x000fe4000f8e023f */
        /* <DEDUP_REMOVED lines=9> */
[----:B------:R-:W-:Y:S01]  /*8dc0*/  USHF.R.U64 UR12, UR10, UR13, UR11 ;  /* 0x0000000d0a0c7299 */ /* 0x000fe2000800120b */
[----:B0-----:R-:W-:Y:S01]  /*8dd0*/  R2UR UR16, R0 ;  /* 0x00000000001072ca */ /* 0x001fe200000e0000 */
[----:B------:R-:W-:Y:S01]  /*8de0*/  USHF.R.U32.HI UR10, URZ, UR13, UR11 ;  /* 0x0000000d3f0a7299 */ /* 0x000fe2000801160b */
[----:B------:R-:W-:Y:S01]  /*8df0*/  ISETP.NE.AND.EX P0, PT, RZ, UR5, PT, P0 ;  /* 0x00000005ff007c0c */ /* 0x000fe2000bf05300 */
[----:B------:R-:W-:Y:S01]  /*8e00*/  ULDC UR17, c[0x0][0x608] ;  /* 0x0001820000117ab9 */ /* 0x000fe20000000800 */
[----:B------:R-:W-:-:S02]  /*8e10*/  ULOP3.LUT UR23, URZ, UR18, URZ, 0x33, !UPT ;  /* 0x000000123f177292 */ /* 0x000fc4000f8e333f */
[----:B------:R-:W-:Y:S02]  /*8e20*/  USHF.R.U64 UR18, UR12, UR17, UR10 ;  /* 0x000000110c127299 */ /* 0x000fe4000800120a */
[----:B------:R-:W-:Y:S01]  /*8e30*/  USHF.R.U32.HI UR10, URZ, UR17, UR10 ;  /* 0x000000113f0a7299 */ /* 0x000fe2000801160a */
[----:B------:R-:W-:Y:S01]  /*8e40*/  UMOV UR20, 0x1 ;  /* 0x0000000100147882 */ /* 0x000fe20000000000 */
[----:B------:R-:W-:Y:S02]  /*8e50*/  UIADD3 UR14, -UR14, URZ, URZ ;  /* 0x0000003f0e0e7290 */ /* 0x000fe4000fffe13f */
[----:B------:R-:W-:Y:S02]  /*8e60*/  USHF.L.U32 UR13, UR20, UR22, URZ ;  /* 0x00000016140d7299 */ /* 0x000fe4000800063f */
[----:B------:R-:W-:Y:S01]  /*8e70*/  USHF.R.U64 UR20, UR18, UR22, UR10 ;  /* 0x0000001612147299 */ /* 0x000fe2000800120a */
[----:B------:R-:W-:Y:S01]  /*8e80*/  ULDC UR15, c[0x0][0x144] ;  /* 0x00005100000f7ab9 */ /* 0x000fe20000000800 */
[----:B------:R-:W-:Y:S01]  /*8e90*/  ULDC UR8, c[0x0][0x600] ;  /* 0x0001800000087ab9 */ /* 0x000fe20000000800 */
[----:B------:R-:W-:-:S02]  /*8ea0*/  UIADD3 UR21, -UR16, URZ, URZ ;  /* 0x0000003f10157290 */ /* 0x000fc4000fffe13f */
[----:B------:R-:W-:Y:S02]  /*8eb0*/  USHF.R.U32.HI UR17, URZ, UR22, UR10 ;  /* 0x000000163f117299 */ /* 0x000fe4000801160a */
[----:B------:R-:W-:Y:S02]  /*8ec0*/  UIADD3 UR9, UR8, -0x1, URZ ;  /* 0xffffffff08097890 */ /* 0x000fe4000fffe03f */
        /* <DEDUP_REMOVED lines=16> */
.L_x_288:
[----:B------:R-:W-:Y:S01]  /*8fd0*/  UISETP.NE.AND UP0, UPT, UR40, URZ, UPT ;  /* 0x0000003f2800728c */ /* 0x000fe2000bf05270 */
[----:B------:R-:W-:Y:S01]  /*8fe0*/  IMAD.MOV.U32 R0, RZ, RZ, 0x1 ;  /* 0x00000001ff007424 */ /* 0x000fe200078e00ff */
[----:B------:R-:W-:Y:S01]  /*8ff0*/  USHF.R.U64 UR4, UR16, UR24, UR17 ;  /* 0x0000001810047299 */ /* 0x000fe20008001211 */
[----:B------:R-:W-:Y:S01]  /*9000*/  IMAD.U32 R19, RZ, RZ, UR6 ;  /* 0x00000006ff137e24 */ /* 0x000fe2000f8e00ff */
[----:B------:R-:W-:Y:S02]  /*9010*/  ULOP3.LUT UR18, UR18, UR23, URZ, 0xc0, !UPT ;  /* 0x0000001712127292 */ /* 0x000fe4000f8ec03f */
[----:B------:R-:W-:Y:S02]  /*9020*/  UIADD3 UR5, -UR4, URZ, URZ ;  /* 0x0000003f04057290 */ /* 0x000fe4000fffe13f */
[----:B------:R-:W-:Y:S02]  /*9030*/  ULOP3.LUT UR9, UR12, UR9, URZ, 0xc0, !UPT ;  /* 0x000000090c097292 */ /* 0x000fe4000f8ec03f */
[----:B------:R-:W-:-:S02]  /*9040*/  UIMAD UR4, UR13, UR4, UR18 ;  /* 0x000000040d0472a4 */ /* 0x000fc4000f8e0212 */
[----:B------:R-:W-:Y:S02]  /*9050*/  @UP0 UIMAD UR22, UR26, UR21, UR19 ;  /* 0x000000151a1602a4 */ /* 0x000fe4000f8e0213 */
[----:B------:R-:W-:Y:S01]  /*9060*/  UIMAD UR5, UR5, UR25, UR20 ;  /* 0x00000019050572a4 */ /* 0x000fe2000f8e0214 */
[----:B------:R-:W-:Y:S02]  /*9070*/  ULDC UR7, c[0x0][0x610] ;  /* 0x0001840000077ab9 */ /* 0x000fe40000000800 */
[----:B------:R-:W-:Y:S02]  /*9080*/  UIMAD UR4, UR4, UR7, UR22 ;  /* 0x00000007040472a4 */ /* 0x000fe4000f8e0216 */
[----:B------:R-:W-:-:S04]  /*9090*/  UIMAD UR5, UR5, UR8, UR9 ;  /* 0x00000008050572a4 */ /* 0x000fc8000f8e0209 */
[----:B------:R-:W-:Y:S02]  /*90a0*/  USEL UR7, UR5, UR4, !UP0 ;  /* 0x0000000405077287 */ /* 0x000fe4000c000000 */
[----:B------:R-:W-:-:S04]  /*90b0*/  USEL UR4, UR4, UR5, !UP0 ;  /* 0x0000000504047287 */ /* 0x000fc8000c000000 */
[----:B------:R-:W-:Y:S02]  /*90c0*/  IMAD.U32 R2, RZ, RZ, UR7 ;  /* 0x00000007ff027e24 */ /* 0x000fe4000f8e00ff */
[----:B------:R-:W-:-:S07]  /*90d0*/  IMAD.U32 R18, RZ, RZ, UR4 ;  /* 0x00000004ff127e24 */ /* 0x000fce000f8e00ff */
.L_x_286:
[----:B------:R-:W-:Y:S02]  /*90e0*/  LOP3.LUT P0, RZ, R0, 0xff, RZ, 0xc0, !PT ;  /* 0x000000ff00ff7812 */ /* 0x000fe4000780c0ff */
[----:B------:R-:W-:-:S11]  /*90f0*/  LOP3.LUT R168, R168, 0x1, RZ, 0x3c, !PT ;  /* 0x00000001a8a87812 */ /* 0x000fd600078e3cff */
[----:B------:R-:W-:Y:S05]  /*9100*/  @P0 BRA `(.L_x_289) ;  /* 0xffffff8000fc0947 */ /* 0x000fea000383ffff */
[----:B------:R-:W-:Y:S05]  /*9110*/  EXIT ;  /* 0x000000000000794d */ /* 0x000fea0003800000 */
.L_x_12:
[----:B------:R-:W-:-:S08]  /*9120*/  ISETP.NE.AND P0, PT, RZ, UR8, PT ;  /* 0x00000008ff007c0c */ /* 0x000fd0000bf05270 */
[----:B-----5:R-:W0:-:S00]  /*9130*/  USETMAXREG.DEALLOC.CTAPOOL 0x28 ;  /* 0x00000028000079c8 */ /* 0x020e0000080e0500 */
[----:B------:R-:W-:Y:S05]  /*9140*/  @P0 EXIT ;  /* 0x000000000000094d */ /* 0x000fea0003800000 */
[----:B0-----:R-:W-:Y:S01]  /*9150*/  LOP3.LUT P0, RZ, R5, 0xff, RZ, 0xc0, !PT ;  /* 0x000000ff05ff7812 */ /* 0x001fe2000780c0ff */
[----:B------:R-:W-:Y:S02]  /*9160*/  IMAD.MOV.U32 R8, RZ, RZ, 0x1 ;  /* 0x00000001ff087424 */ /* 0x000fe400078e00ff */
[----:B------:R-:W-:-:S10]  /*9170*/  IMAD.MOV.U32 R0, RZ, RZ, RZ ;  /* 0x000000ffff007224 */ /* 0x000fd400078e00ff */
[----:B------:R-:W-:Y:S05]  /*9180*/  @!P0 BRA `(.L_x_290) ;  /* 0x0000000c00448947 */ /* 0x000fea0003800000 */
[----:B------:R-:W-:Y:S01]  /*9190*/  LOP3.LUT P0, RZ, R4, 0x1f, RZ, 0xc0, !PT ;  /* 0x0000001f04ff7812 */ /* 0x000fe2000780c0ff */
[----:B------:R-:W-:Y:S01]  /*91a0*/  ULDC UR5, c[0x0][0x658] ;  /* 0x0001960000057ab9 */ /* 0x000fe20000000800 */
[----:B------:R-:W-:Y:S01]  /*91b0*/  UMOV UR6, 0xffffffff ;  /* 0xffffffff00067882 */ /* 0x000fe20000000000 */
[----:B------:R-:W-:Y:S01]  /*91c0*/  BSSY B0, `(.L_x_290) ;  /* 0x00000cd000007945 */ /* 0x000fe20003800000 */
[----:B------:R-:W-:Y:S01]  /*91d0*/  USHF.L.U32 UR6, UR6, UR5, URZ ;  /* 0x0000000506067299 */ /* 0x000fe2000800063f */
[C---:B------:R-:W-:Y:S01]  /*91e0*/  ISETP.NE.AND P3, PT, R3.reuse, RZ, PT ;  /* 0x000000ff0300720c */ /* 0x040fe20003f65270 */
[----:B------:R-:W-:Y:S01]  /*91f0*/  IMAD.MOV.U32 R9, RZ, RZ, 0x1 ;  /* 0x00000001ff097424 */ /* 0x000fe200078e00ff */
[----:B------:R-:W-:Y:S01]  /*9200*/  ISETP.NE.OR P0, PT, R3, RZ, !P0 ;  /* 0x000000ff0300720c */ /* 0x000fe20004705670 */
[----:B------:R-:W-:Y:S01]  /*9210*/  IMAD.MOV.U32 R8, RZ, RZ, 0x1 ;  /* 0x00000001ff087424 */ /* 0x000fe200078e00ff */
[----:B------:R-:W-:Y:S01]  /*9220*/  ULDC UR4, c[0x0][0x600] ;  /* 0x0001800000047ab9 */ /* 0x000fe20000000800 */
[----:B------:R-:W-:Y:S01]  /*9230*/  IMAD.MOV.U32 R0, RZ, RZ, RZ ;  /* 0x000000ffff007224 */ /* 0x000fe200078e00ff */
[----:B------:R-:W-:Y:S01]  /*9240*/  UMOV UR7, 0x1 ;  /* 0x0000000100077882 */ /* 0x000fe20000000000 */
[----:B------:R-:W-:-:S02]  /*9250*/  UIADD3 UR21, UR37, 0x1, URZ ;  /* 0x0000000125157890 */ /* 0x000fc4000fffe03f */
[----:B------:R-:W-:Y:S02]  /*9260*/  ULOP3.LUT UR13, UR42, 0x2, URZ, 0xfc, !UPT ;  /* 0x000000022a0d7892 */ /* 0x000fe4000f8efc3f */
[----:B------:R-:W-:Y:S02]  /*9270*/  UIADD3 UR4, UR4, -0x1, URZ ;  /* 0xffffffff04047890 */ /* 0x000fe4000fffe03f */
[----:B------:R-:W-:Y:S02]  /*9280*/  USHF.L.U32 UR5, UR7, UR5, URZ ;  /* 0x0000000507057299 */ /* 0x000fe4000800063f */
[----:B------:R-:W-:Y:S01]  /*9290*/  ULOP3.LUT UR6, URZ, UR6, URZ, 0x33, !UPT ;  /* 0x000000063f067292 */ /* 0x000fe2000f8e333f */
[----:B------:R-:W-:-:S11]  /*92a0*/  ULDC.64 UR30, c[0x0][0x198] ;  /* 0x00006600001e7ab9 */ /* 0x000fd60000000a00 */
.L_x_302:
[----:B------:R-:W-:-:S03]  /*92b0*/  UMOV UR7, 0xffffffff ;  /* 0xffffffff00077882 */ /* 0x000fc60000000000 */
[----:B------:R-:W-:Y:S05]  /*92c0*/  BRA.DIV UR7, `(.L_x_291) ;  /* 0x0000000e07c47947 */ /* 0x000fea000b800000 */
[----:B------:R-:W-:-:S13]  /*92d0*/  ELECT P6, URZ, PT ;  /* 0x00000000003f782f */ /* 0x000fda00038c0000 */
.L_x_313:
[----:B------:R-:W0:Y:S01]  /*92e0*/  LDC R3, c[0x0][0x28c] ;  /* 0x0000a300ff037b82 */ /* 0x000e220000000800 */
[----:B------:R-:W-:Y:S01]  /*92f0*/  BSSY B1, `(.L_x_292) ;  /* 0x0000044000017945 */ /* 0x000fe20003800000 */
[----:B0-----:R-:W-:-:S13]  /*9300*/  ISETP.LT.OR P6, PT, R3, 0x1, !P6 ;  /* 0x000000010300780c */ /* 0x001fda00077c1670 */
[----:B------:R-:W-:Y:S05]  /*9310*/  @P6 BRA `(.L_x_293) ;  /* 0x0000000400046947 */ /* 0x000fea0003800000 */
[----:B------:R-:W-:Y:S02]  /*9320*/  IMAD.SHL.U32 R6, R2, 0x100, RZ ;  /* 0x0000010002067824 */ /* 0x000fe400078e00ff */
[----:B------:R-:W-:Y:S02]  /*9330*/  IMAD.SHL.U32 R18, R18, 0x40, RZ ;  /* 0x0000004012127824 */ /* 0x000fe400078e00ff */
[----:B------:R-:W-:Y:S02]  /*9340*/  IMAD.MOV.U32 R11, RZ, RZ, RZ ;  /* 0x000000ffff0b7224 */ /* 0x000fe400078e00ff */
[----:B------:R-:W-:Y:S02]  /*9350*/  IMAD.U32 R12, RZ, RZ, UR21 ;  /* 0x00000015ff0c7e24 */ /* 0x000fe4000f8e00ff */
[----:B------:R-:W-:Y:S02]  /*9360*/  IMAD.MOV.U32 R2, RZ, RZ, R8 ;  /* 0x000000ffff027224 */ /* 0x000fe400078e0008 */
[----:B------:R-:W-:-:S07]  /*9370*/  IMAD.MOV.U32 R3, RZ, RZ, R0 ;  /* 0x000000ffff037224 */ /* 0x000fce00078e0000 */
.L_x_297:
[----:B------:R-:W0:Y:S01]  /*9380*/  S2R R5, SR_CgaCtaId ;  /* 0x0000000000057919 */ /* 0x000e220000008800 */
[----:B------:R-:W-:-:S04]  /*9390*/  MOV R4, 0x400 ;  /* 0x0000040000047802 */ /* 0x000fc80000000f00 */
[----:B0-----:R-:W-:Y:S02]  /*93a0*/  LEA R10, R5, R4, 0x18 ;  /* 0x00000004050a7211 */ /* 0x001fe400078ec0ff */
[----:B------:R-:W-:Y:S01]  /*93b0*/  SHF.L.U32 R4, R2, 0x1f, RZ ;  /* 0x0000001f02047819 */ /* 0x000fe200000006ff */
[----:B------:R-:W0:Y:S02]  /*93c0*/  @!P3 LDC R5, c[0x0][0x500] ;  /* 0x00014000ff05bb82 */ /* 0x000e240000000800 */
[----:B------:R-:W-:-:S04]  /*93d0*/  IMAD R7, R3, 0x8, R10 ;  /* 0x0000000803077824 */ /* 0x000fc800078e020a */
[----:B------:R-:W1:Y:S02]  /*93e0*/  SYNCS.PHASECHK.TRANS64.TRYWAIT P1, [R7+URZ+0x10], R4 ;  /* 0x00001004070075a7 */ /* 0x000e64000802017f */
[----:B-1----:R-:W-:Y:S05]  /*93f0*/  @!P1 BRA `(.L_x_294) ;  /* 0x0000000c00989947 */ /* 0x002fea0003800000 */
.L_x_314:
[----:B------:R-:W-:Y:S01]  /*9400*/  UPRMT UR7, UR13, 0x9910, URZ ;  /* 0x000099100d077896 */ /* 0x000fe2000800003f */
[----:B0-----:R0:W-:Y:S03]  /*9410*/  @!P3 SYNCS.ARRIVE.TRANS64 RZ, [R7+URZ], R5 ;  /* 0x0000000507ffb9a7 */ /* 0x0011e6000800003f */
[----:B------:R-:W-:-:S06]  /*9420*/  UISETP.NE.AND UP0, UPT, UR7, 0x2, UPT ;  /* 0x000000020700788c */ /* 0x000fcc000bf05270 */
[----:B------:R-:W-:-:S13]  /*9430*/  PLOP3.LUT P1, PT, PT, PT, UP0, 0x80, 0x0 ;  /* 0x000000000000781c */ /* 0x000fda0003f2f008 */
[----:B0-----:R-:W-:Y:S05]  /*9440*/  @P1 BRA `(.L_x_295) ;  /* 0x0000000000041947 */ /* 0x001fea0003800000 */
[----:B------:R-:W-:Y:S01]  /*9450*/  BPT.TRAP 0x1 ;  /* 0x000000040000795c */ /* 0x000fe20000300000 */
.L_x_295:
[----:B------:R-:W-:Y:S05]  /*9460*/  @P0 BRA `(.L_x_296) ;  /* 0x0000000000040947 */ /* 0x000fea0003800000 */
[----:B------:R-:W-:Y:S01]  /*9470*/  BPT.TRAP 0x1 ;  /* 0x000000040000795c */ /* 0x000fe20000300000 */
.L_x_296:
[--C-:B-1----:R-:W-:Y:S01]  /*9480*/  IMAD R4, R3, 0x4000, R10.reuse ;  /* 0x0000400003047824 */ /* 0x102fe200078e020a */
[----:B------:R-:W-:Y:S01]  /*9490*/  R2UR UR34, R11 ;  /* 0x000000000b2272ca */ /* 0x000fe200000e0000 */
[----:B------:R-:W-:Y:S01]  /*94a0*/  IMAD R10, R3, 0x10000, R10 ;  /* 0x00010000030a7824 */ /* 0x000fe200078e020a */
[----:B------:R-:W-:Y:S01]  /*94b0*/  R2UR UR33, R7 ;  /* 0x00000000072172ca */ /* 0x000fe200000e0000 */
[----:B------:R-:W-:Y:S01]  /*94c0*/  VIADD R12, R12, 0xffffffff ;  /* 0xffffffff0c0c7836 */ /* 0x000fe20000000000 */
[----:B------:R-:W-:Y:S01]  /*94d0*/  R2UR UR24, R4 ;  /* 0x00000000041872ca */ /* 0x000fe200000e0000 */
[----:B------:R-:W-:Y:S01]  /*94e0*/  UIADD3 UR14, UP0, UR30, 0xf0, URZ ;  /* 0x000000f01e0e7890 */ /* 0x000fe2000ff1e03f */
[----:B------:R-:W-:Y:S01]  /*94f0*/  R2UR UR8, R10 ;  /* 0x000000000a0872ca */ /* 0x000fe200000e0000 */
[----:B------:R-:W-:Y:S01]  /*9500*/  UIADD3 UR44, UP1, UR30, 0x1f0, URZ ;  /* 0x000001f01e2c7890 */ /* 0x000fe2000ff3e03f */
[----:B------:R-:W-:Y:S01]  /*9510*/  R2UR UR36, R19 ;  /* 0x00000000132472ca */ /* 0x000fe200000e0000 */
[----:B------:R-:W-:Y:S01]  /*9520*/  UIADD3.X UR15, URZ, UR31, URZ, UP0, !UPT ;  /* 0x0000001f3f0f7290 */ /* 0x000fe200087fe43f */
[----:B------:R-:W-:Y:S01]  /*9530*/  R2UR UR35, R18 ;  /* 0x00000000122372ca */ /* 0x000fe200000e0000 */
[----:B------:R-:W-:Y:S01]  /*9540*/  UIADD3.X UR45, URZ, UR31, URZ, UP1, !UPT ;  /* 0x0000001f3f2d7290 */ /* 0x000fe20008ffe43f */
[----:B------:R-:W-:Y:S01]  /*9550*/  R2UR UR19, R6 ;  /* 0x00000000061372ca */ /* 0x000fe200000e0000 */
[----:B------:R-:W-:Y:S01]  /*9560*/  UIADD3 UR26, UR34, 0x20, URZ ;  /* 0x00000020221a7890 */ /* 0x000fe2000fffe03f */
[----:B------:R-:W-:Y:S01]  /*9570*/  ISETP.GT.AND P2, PT, R12, 0x1, PT ;  /* 0x000000010c00780c */ /* 0x000fe20003f44270 */
[----:B------:R-:W-:Y:S01]  /*9580*/  VIADD R3, R3, 0x1 ;  /* 0x0000000103037836 */ /* 0x000fe20000000000 */
[----:B------:R-:W-:Y:S01]  /*9590*/  UMOV UR22, 0x0 ;  /* 0x0000000000167882 */ /* 0x000fe20000000000 */
[----:B------:R-:W-:Y:S01]  /*95a0*/  UIADD3 UR32, UR24, 0x100, URZ ;  /* 0x0000010018207890 */ /* 0x000fe2000fffe03f */
[----:B------:R-:W-:Y:S01]  /*95b0*/  VIADD R11, R11, 0x40 ;  /* 0x000000400b0b7836 */ /* 0x000fe20000000000 */
[----:B------:R-:W-:Y:S01]  /*95c0*/  UIADD3 UR24, UR24, 0x2100, URZ ;  /* 0x0000210018187890 */ /* 0x000fe2000fffe03f */
[----:B------:R-:W-:Y:S01]  /*95d0*/  ISETP.NE.AND P1, PT, R3, 0x2, PT ;  /* 0x000000020300780c */ /* 0x000fe20003f25270 */
[----:B------:R-:W-:-:S02]  /*95e0*/  UIADD3 UR16, UR8, 0x8100, URZ ;  /* 0x0000810008107890 */ /* 0x000fc4000fffe03f */
[----:B------:R-:W-:Y:S01]  /*95f0*/  UIADD3 UR8, UR8, 0x10100, URZ ;  /* 0x0001010008087890 */ /* 0x000fe2000fffe03f */
[----:B------:R-:W-:Y:S01]  /*9600*/  SEL R5, RZ, 0x1, P1 ;  /* 0x00000001ff057807 */ /* 0x000fe20000800000 */
[----:B------:R-:W-:Y:S01]  /*9610*/  UMOV UR23, 0x10000000 ;  /* 0x1000000000177882 */ /* 0x000fe20000000000 */
[----:B------:R-:W-:Y:S01]  /*9620*/  UMOV UR25, UR33 ;  /* 0x0000002100197c82 */ /* 0x000fe20008000000 */
[----:B------:R-:W-:Y:S01]  /*9630*/  UMOV UR28, UR36 ;  /* 0x00000024001c7c82 */ /* 0x000fe20008000000 */
[----:B------:R-:W-:Y:S01]  /*9640*/  UMOV UR27, UR35 ;  /* 0x00000023001b7c82 */ /* 0x000fe20008000000 */
[----:B------:R-:W-:Y:S01]  /*9650*/  UMOV UR17, UR33 ;  /* 0x0000002100117c82 */ /* 0x000fe20008000000 */
[----:B------:R-:W-:Y:S01]  /*9660*/  UMOV UR18, UR34 ;  /* 0x0000002200127c82 */ /* 0x000fe20008000000 */
[----:B------:R-:W-:Y:S01]  /*9670*/  UMOV UR20, UR36 ;  /* 0x0000002400147c82 */ /* 0x000fe20008000000 */
[----:B------:R0:W-:Y:S01]  /*9680*/  UTMALDG.3D [UR32], [UR14], desc[UR22] ;  /* 0x000016200e0075b4 */ /* 0x0001e20008011000 */
[----:B------:R-:W-:Y:S01]  /*9690*/  UMOV UR9, UR33 ;  /* 0x0000002100097c82 */ /* 0x000fe20008000000 */
[----:B------:R-:W-:Y:S01]  /*96a0*/  UMOV UR11, UR19 ;  /* 0x00000013000b7c82 */ /* 0x000fe20008000000 */
[----:B------:R-:W-:Y:S01]  /*96b0*/  UMOV UR12, UR36 ;  /* 0x00000024000c7c82 */ /* 0x000fe20008000000 */
[----:B------:R-:W-:Y:S01]  /*96c0*/  UMOV UR10, UR26 ;  /* 0x0000001a000a7c82 */ /* 0x000fe20008000000 */
[----:B------:R-:W-:-:S02]  /*96d0*/  LOP3.LUT R2, R2, R5, RZ, 0x3c, !PT ;  /* 0x0000000502027212 */ /* 0x000fc400078e3cff */
[----:B------:R-:W-:Y:S01]  /*96e0*/  SEL R3, R3, RZ, P1 ;  /* 0x000000ff03037207 */ /* 0x000fe20000800000 */
[----:B------:R0:W-:Y:S01]  /*96f0*/  UTMALDG.3D [UR24], [UR14], desc[UR22] ;  /* 0x000016180e0075b4 */ /* 0x0001e20008011000 */
[----:B------:R0:W-:Y:S01]  /*9700*/  UTMALDG.3D [UR16], [UR44], desc[UR22] ;  /* 0x000016102c0075b4 */ /* 0x0001e20008011000 */
[----:B------:R0:W-:Y:S02]  /*9710*/  UTMALDG.3D [UR8], [UR44], desc[UR22] ;  /* 0x000016082c0075b4 */ /* 0x0001e40008011000 */
[----:B0-----:R-:W-:Y:S05]  /*9720*/  @P2 BRA `(.L_x_297) ;  /* 0xfffffffc00142947 */ /* 0x001fea000383ffff */
.L_x_293:
[----:B------:R-:W-:Y:S05]  /*9730*/  BSYNC B1 ;  /* 0x0000000000017941 */ /* 0x000fea0003800000 */
.L_x_292:
[----:B------:R-:W-:Y:S01]  /*9740*/  LOP3.LUT P4, RZ, R9, 0xff, RZ, 0xc0, !PT ;  /* 0x000000ff09ff7812 */ /* 0x000fe2000788c0ff */
[----:B------:R-:W-:Y:S01]  /*9750*/  VIADD R0, R0, UR37 ;  /* 0x0000002500007c36 */ /* 0x000fe20008000000 */
[----:B------:R-:W-:Y:S01]  /*9760*/  ULDC.64 UR8, c[0x0][0x650] ;  /* 0x0001940000087ab9 */ /* 0x000fe20000000a00 */
[----:B------:R-:W-:Y:S01]  /*9770*/  BSSY B1, `(.L_x_298) ;  /* 0x000006f000017945 */ /* 0x000fe20003800000 */
[----:B------:R-:W-:Y:S01]  /*9780*/  IMAD.MOV.U32 R18, RZ, RZ, -0x1 ;  /* 0xffffffffff127424 */ /* 0x000fe200078e00ff */
[----:B------:R-:W-:Y:S01]  /*9790*/  PRMT R9, RZ, 0x7610, R9 ;  /* 0x00007610ff097816 */ /* 0x000fe20000000009 */
[----:B------:R-:W-:Y:S01]  /*97a0*/  IMAD.MOV.U32 R19, RZ, RZ, -0x1 ;  /* 0xffffffffff137424 */ /* 0x000fe200078e00ff */
[C---:B------:R-:W-:Y:S02]  /*97b0*/  ISETP.GT.U32.AND P1, PT, R0.reuse, 0x1, PT ;  /* 0x000000010000780c */ /* 0x040fe40003f24070 */
[----:B------:R-:W-:Y:S02]  /*97c0*/  SHF.R.U32.HI R2, RZ, 0x1, R0 ;  /* 0x00000001ff027819 */ /* 0x000fe40000011600 */
[----:B------:R-:W-:-:S02]  /*97d0*/  LOP3.LUT R0, R0, 0x1, RZ, 0xc0, !PT ;  /* 0x0000000100007812 */ /* 0x000fc400078ec0ff */
[----:B------:R-:W0:Y:S01]  /*97e0*/  @P4 S2R R4, SR_CgaCtaId ;  /* 0x0000000000044919 */ /* 0x000e220000008800 */
[----:B------:R-:W-:Y:S02]  /*97f0*/  @P4 MOV R3, 0x400 ;  /* 0x0000040000034802 */ /* 0x000fe40000000f00 */
[----:B------:R-:W-:-:S04]  /*9800*/  LOP3.LUT R2, R2, 0x1, RZ, 0xc0, !PT ;  /* 0x0000000102027812 */ /* 0x000fc800078ec0ff */
[----:B------:R-:W-:Y:S02]  /*9810*/  ISETP.NE.U32.AND P2, PT, R2, 0x1, PT ;  /* 0x000000010200780c */ /* 0x000fe40003f45070 */
[----:B0-----:R-:W-:Y:S01]  /*9820*/  @P4 LEA R3, R4, R3, 0x18 ;  /* 0x0000000304034211 */ /* 0x001fe200078ec0ff */
[----:B------:R-:W-:-:S03]  /*9830*/  IMAD.U32 R4, RZ, RZ, UR37 ;  /* 0x00000025ff047e24 */ /* 0x000fc6000f8e00ff */
[----:B------:R0:W-:Y:S01]  /*9840*/  @P4 SYNCS.ARRIVE.TRANS64.A1T0 RZ, [R3+URZ+0x58], RZ ;  /* 0x000058ff03ff49a7 */ /* 0x0001e2000810003f */
[----:B------:R-:W-:Y:S02]  /*9850*/  IADD3 R16, P4, R16, UR38, RZ ;  /* 0x0000002610107c10 */ /* 0x000fe4000ff9e0ff */
[----:B------:R-:W-:Y:S02]  /*9860*/  ISETP.LT.U32.AND P1, PT, R4, 0x2, P1 ;  /* 0x000000020400780c */ /* 0x000fe40000f21070 */
[----:B------:R-:W-:Y:S02]  /*9870*/  IADD3.X R17, R17, UR41, RZ, P4, !PT ;  /* 0x0000002911117c10 */ /* 0x000fe4000a7fe4ff */
[----:B------:R-:W-:Y:S02]  /*9880*/  ISETP.GE.U32.AND P4, PT, R16, UR8, PT ;  /* 0x0000000810007c0c */ /* 0x000fe4000bf86070 */
[----:B0-----:R-:W-:Y:S02]  /*9890*/  SEL R3, RZ, 0x1, !P1 ;  /* 0x00000001ff037807 */ /* 0x001fe40004800000 */
[----:B------:R-:W-:-:S02]  /*98a0*/  ISETP.GE.U32.AND.EX P1, PT, R17, UR9, PT, P4 ;  /* 0x0000000911007c0c */ /* 0x000fc4000bf26140 */
[----:B------:R-:W-:-:S04]  /*98b0*/  ISETP.GT.U32.AND P2, PT, R4, 0x1, !P2 ;  /* 0x000000010400780c */ /* 0x000fc80005744070 */
[----:B------:R-:W-:-:S04]  /*98c0*/  SEL R2, RZ, 0x1, !P2 ;  /* 0x00000001ff027807 */ /* 0x000fc80005000000 */
[--C-:B------:R-:W-:Y:S01]  /*98d0*/  LOP3.LUT R8, R2, R8, R3.reuse, 0x96, !PT ;  /* 0x0000000802087212 */ /* 0x100fe200078e9603 */
[----:B------:R-:W-:Y:S01]  /*98e0*/  IMAD.MOV.U32 R2, RZ, RZ, -0x1 ;  /* 0xffffffffff027424 */ /* 0x000fe200078e00ff */
[----:B------:R-:W-:Y:S01]  /*98f0*/  PRMT R3, RZ, 0x7610, R3 ;  /* 0x00007610ff037816 */ /* 0x000fe20000000003 */
[----:B------:R-:W-:Y:S06]  /*9900*/  @P1 BRA `(.L_x_299) ;  /* 0x0000000400541947 */ /* 0x000fec0003800000 */
[----:B------:R-:W0:Y:S01]  /*9910*/  S2UR UR7, SR_CTAID.X ;  /* 0x00000000000779c3 */ /* 0x000e220000002500 */
[----:B------:R-:W-:Y:S01]  /*9920*/  ULDC.64 UR8, c[0x0][0x628] ;  /* 0x00018a0000087ab9 */ /* 0x000fe20000000a00 */
[----:B------:R-:W-:Y:S01]  /*9930*/  ULDC UR10, c[0x0][0x150] ;  /* 0x00005400000a7ab9 */ /* 0x000fe20000000800 */
[----:B------:R-:W-:Y:S01]  /*9940*/  ISETP.NE.U32.AND P1, PT, RZ, UR8, PT ;  /* 0x00000008ff007c0c */ /* 0x000fe2000bf25070 */
[----:B------:R-:W-:Y:S01]  /*9950*/  ULDC UR11, c[0x0][0x630] ;  /* 0x00018c00000b7ab9 */ /* 0x000fe20000000800 */
[----:B------:R-:W-:Y:S01]  /*9960*/  ULDC UR14, c[0x0][0x154] ;  /* 0x00005500000e7ab9 */ /* 0x000fe20000000800 */
[----:B------:R-:W-:Y:S01]  /*9970*/  IMAD.MOV.U32 R2, RZ, RZ, R16 ;  /* 0x000000ffff027224 */ /* 0x000fe200078e0010 */
[----:B------:R-:W-:Y:S01]  /*9980*/  ISETP.NE.AND.EX P1, PT, RZ, UR9, PT, P1 ;  /* 0x00000009ff007c0c */ /* 0x000fe2000bf25310 */
[----:B------:R-:W1:Y:S01]  /*9990*/  S2UR UR12, SR_CTAID.Y ;  /* 0x00000000000c79c3 */ /* 0x000e620000002600 */
[----:B0-----:R-:W-:-:S05]  /*99a0*/  I2FP.F32.U32 R3, UR7 ;  /* 0x0000000700037c45 */ /* 0x001fca0008201000 */
[----:B------:R-:W-:Y:S01]  /*99b0*/  FMUL R10, R3, UR10 ;  /* 0x0000000a030a7c20 */ /* 0x000fe20008400000 */
[----:B------:R-:W-:-:S05]  /*99c0*/  IMAD.MOV.U32 R3, RZ, RZ, R17 ;  /* 0x000000ffff037224 */ /* 0x000fca00078e0011 */
[----:B------:R-:W-:Y:S05]  /*99d0*/  @!P1 BRA `(.L_x_300) ;  /* 0x0000000000289947 */ /* 0x000fea0003800000 */
[----:B------:R-:W-:Y:S02]  /*99e0*/  ULDC UR10, c[0x0][0x634] ;  /* 0x00018d00000a7ab9 */ /* 0x000fe40000000800 */
[----:B------:R-:W-:-:S05]  /*99f0*/  IADD3 R7, P1, R16, UR10, RZ ;  /* 0x0000000a10077c10 */ /* 0x000fca000ff3e0ff */
[----:B------:R-:W-:-:S04]  /*9a00*/  IMAD.X R11, RZ, RZ, R17, P1 ;  /* 0x000000ffff0b7224 */ /* 0x000fc800008e0611 */
[----:B------:R-:W-:-:S04]  /*9a10*/  IMAD.WIDE.U32 R4, R11, UR8, RZ ;  /* 0x000000080b047c25 */ /* 0x000fc8000f8e00ff */
[----:B------:R-:W-:-:S04]  /*9a20*/  IMAD.WIDE.U32 R4, P1, R7, UR9, R4 ;  /* 0x0000000907047c25 */ /* 0x000fc8000f820004 */
[----:B------:R-:W-:-:S04]  /*9a30*/  IMAD.WIDE.U32 R6, R7, UR8, RZ ;  /* 0x0000000807067c25 */ /* 0x000fc8000f8e00ff */
[----:B------:R-:W-:Y:S01]  /*9a40*/  IMAD.X R3, RZ, RZ, RZ, P1 ;  /* 0x000000ffff037224 */ /* 0x000fe200008e06ff */
[----:B------:R-:W-:Y:S01]  /*9a50*/  IADD3 RZ, P1, R7, R4, RZ ;  /* 0x0000000407ff7210 */ /* 0x000fe20007f3e0ff */
[----:B------:R-:W-:-:S04]  /*9a60*/  IMAD.MOV.U32 R2, RZ, RZ, R5 ;  /* 0x000000ffff027224 */ /* 0x000fc800078e0005 */
[----:B------:R-:W-:-:S08]  /*9a70*/  IMAD.WIDE.U32.X R2, R11, UR9, R2, P1 ;  /* 0x000000090b027c25 */ /* 0x000fd000088e0402 */
.L_x_300:
[--C-:B------:R-:W-:Y:S01]  /*9a80*/  SHF.R.U64 R19, R2, UR11, R3.reuse ;  /* 0x0000000b02137c19 */ /* 0x100fe20008001203 */
[----:B------:R-:W0:Y:S01]  /*9a90*/  F2I.U32.TRUNC.NTZ R10, R10 ;  /* 0x0000000a000a7305 */ /* 0x000e22000020f000 */
[----:B------:R-:W-:Y:S01]  /*9aa0*/  SHF.R.U32.HI R2, RZ, UR11, R3 ;  /* 0x0000000bff027c19 */ /* 0x000fe20008011603 */
[----:B------:R-:W-:Y:S01]  /*9ab0*/  ULDC.64 UR8, c[0x0][0x620] ;  /* 0x0001880000087ab9 */ /* 0x000fe20000000a00 */
[----:B------:R-:W-:Y:S01]  /*9ac0*/  IADD3 R5, P1, RZ, -R19, RZ ;  /* 0x80000013ff057210 */ /* 0x000fe20007f3e0ff */
[----:B------:R-:W2:Y:S01]  /*9ad0*/  LDC R15, c[0x0][0x610] ;  /* 0x00018400ff0f7b82 */ /* 0x000ea20000000800 */
[----:B-1----:R-:W-:Y:S01]  /*9ae0*/  I2FP.F32.U32 R4, UR12 ;  /* 0x0000000c00047c45 */ /* 0x002fe20008201000 */
[----:B------:R-:W-:Y:S01]  /*9af0*/  ULDC UR11, c[0x0][0x658] ;  /* 0x00019600000b7ab9 */ /* 0x000fe20000000800 */
[----:B------:R-:W-:Y:S01]  /*9b00*/  ULDC UR16, c[0x0][0x648] ;  /* 0x0001920000107ab9 */ /* 0x000fe20000000800 */
[----:B------:R-:W-:Y:S02]  /*9b10*/  IMAD.X R2, RZ, RZ, ~R2, P1 ;  /* 0x000000ffff027224 */ /* 0x000fe400008e0e02 */
[----:B------:R-:W-:Y:S01]  /*9b20*/  FMUL R6, R4, UR14 ;  /* 0x0000000e04067c20 */ /* 0x000fe20008400000 */
[----:B------:R-:W-:Y:S01]  /*9b30*/  ULDC.64 UR14, c[0x0][0x640] ;  /* 0x00019000000e7ab9 */ /* 0x000fe20000000a00 */
[----:B------:R-:W-:Y:S01]  /*9b40*/  IMAD R4, R2, UR8, RZ ;  /* 0x0000000802047c24 */ /* 0x000fe2000f8e02ff */
[----:B------:R-:W-:Y:S01]  /*9b50*/  ISETP.NE.U32.AND P1, PT, RZ, UR14, PT ;  /* 0x0000000eff007c0c */ /* 0x000fe2000bf25070 */
[C---:B------:R-:W-:Y:S01]  /*9b60*/  IMAD.WIDE.U32 R2, R5.reuse, UR8, R16 ;  /* 0x0000000805027c25 */ /* 0x040fe2000f8e0010 */
[----:B0-----:R-:W-:Y:S01]  /*9b70*/  R2UR UR8, R10 ;  /* 0x000000000a0872ca */ /* 0x001fe200000e0000 */
[----:B------:R-:W0:Y:S01]  /*9b80*/  F2I.U32.TRUNC.NTZ R6, R6 ;  /* 0x0000000600067305 */ /* 0x000e22000020f000 */
[----:B------:R-:W-:Y:S01]  /*9b90*/  ISETP.NE.AND.EX P1, PT, RZ, UR15, PT, P1 ;  /* 0x0000000fff007c0c */ /* 0x000fe2000bf25310 */
[----:B------:R-:W-:Y:S01]  /*9ba0*/  IMAD R5, R5, UR9, R4 ;  /* 0x0000000905057c24 */ /* 0x000fe2000f8e0204 */
[----:B------:R-:W-:-:S03]  /*9bb0*/  ULDC UR9, c[0x0][0x618] ;  /* 0x0001860000097ab9 */ /* 0x000fc60000000800 */
[----:B------:R-:W-:-:S05]  /*9bc0*/  IMAD.IADD R3, R3, 0x1, R5 ;  /* 0x0000000103037824 */ /* 0x000fca00078e0205 */
[--C-:B------:R-:W-:Y:S02]  /*9bd0*/  SHF.R.U64 R10, R2, UR9, R3.reuse ;  /* 0x00000009020a7c19 */ /* 0x100fe40008001203 */
[----:B------:R-:W-:Y:S01]  /*9be0*/  SHF.R.U32.HI R3, RZ, UR9, R3 ;  /* 0x00000009ff037c19 */ /* 0x000fe20008011603 */
[----:B------:R-:W-:Y:S01]  /*9bf0*/  ULDC UR9, c[0x0][0x608] ;  /* 0x0001820000097ab9 */ /* 0x000fe20000000800 */
[----:B0-----:R-:W-:Y:S02]  /*9c00*/  R2UR UR10, R6 ;  /* 0x00000000060a72ca */ /* 0x001fe400000e0000 */
[--C-:B------:R-:W-:Y:S02]  /*9c10*/  SHF.R.U64 R12, R10, UR9, R3.reuse ;  /* 0x000000090a0c7c19 */ /* 0x100fe40008001203 */
[----:B------:R-:W-:Y:S01]  /*9c20*/  SHF.R.U32.HI R3, RZ, UR9, R3 ;  /* 0x00000009ff037c19 */ /* 0x000fe20008011603 */
[----:B------:R-:W-:-:S03]  /*9c30*/  UIADD3 UR9, -UR8, URZ, URZ ;  /* 0x0000003f08097290 */ /* 0x000fc6000fffe13f */
[--C-:B------:R-:W-:Y:S01]  /*9c40*/  SHF.R.U64 R13, R12, UR11, R3.reuse ;  /* 0x0000000b0c0d7c19 */ /* 0x100fe20008001203 */
[----:B------:R-:W-:Y:S01]  /*9c50*/  ULDC UR8, c[0x0][0x144] ;  /* 0x0000510000087ab9 */ /* 0x000fe20000000800 */
[----:B------:R-:W-:-:S03]  /*9c60*/  SHF.R.U32.HI R3, RZ, UR11, R3 ;  /* 0x0000000bff037c19 */ /* 0x000fc60008011603 */
[----:B------:R-:W-:Y:S01]  /*9c70*/  IMAD.MOV.U32 R2, RZ, RZ, R13 ;  /* 0x000000ffff027224 */ /* 0x000fe200078e000d */
[----:B------:R-:W-:Y:S06]  /*9c80*/  @!P1 BRA `(.L_x_301) ;  /* 0x0000000000289947 */ /* 0x000fec0003800000 */
        /* <DEDUP_REMOVED lines=10> */
.L_x_301:
[----:B------:R-:W-:Y:S01]  /*9d30*/  UISETP.NE.AND UP0, UPT, UR40, URZ, UPT ;  /* 0x0000003f2800728c */ /* 0x000fe2000bf05270 */
[----:B------:R-:W-:Y:S01]  /*9d40*/  SHF.R.U64 R3, R2, UR16, R3 ;  /* 0x0000001002037c19 */ /* 0x000fe20008001203 */
[----:B------:R-:W-:Y:S01]  /*9d50*/  UIADD3 UR10, -UR10, URZ, URZ ;  /* 0x0000003f0a0a7290 */ /* 0x000fe2000fffe13f */
[----:B------:R-:W-:Y:S01]  /*9d60*/  LOP3.LUT R2, R12, UR6, RZ, 0xc0, !PT ;  /* 0x000000060c027c12 */ /* 0x000fe2000f8ec0ff */
[----:B------:R-:W-:Y:S01]  /*9d70*/  UIMAD UR7, UR8, UR9, UR7 ;  /* 0x00000009080772a4 */ /* 0x000fe2000f8e0207 */
[----:B------:R-:W-:Y:S01]  /*9d80*/  LOP3.LUT R5, R10, UR4, RZ, 0xc0, !PT ;  /* 0x000000040a057c12 */ /* 0x000fe2000f8ec0ff */
[----:B------:R-:W-:Y:S01]  /*9d90*/  IMAD.MOV R4, RZ, RZ, -R3 ;  /* 0x000000ffff047224 */ /* 0x000fe200078e0a03 */
[----:B------:R-:W-:Y:S01]  /*9da0*/  ULDC UR8, c[0x0][0x148] ;  /* 0x0000520000087ab9 */ /* 0x000fe20000000800 */
[----:B------:R-:W-:Y:S01]  /*9db0*/  IMAD R18, R3, UR5, R2 ;  /* 0x0000000503127c24 */ /* 0x000fe2000f8e0202 */
[----:B------:R-:W-:Y:S01]  /*9dc0*/  PLOP3.LUT P1, PT, PT, PT, UP0, 0x80, 0x0 ;  /* 0x000000000000781c */ /* 0x000fe20003f2f008 */
[----:B------:R-:W-:Y:S01]  /*9dd0*/  IMAD.MOV.U32 R3, RZ, RZ, 0x1 ;  /* 0x00000001ff037424 */ /* 0x000fe200078e00ff */
[----:B------:R-:W-:-:S03]  /*9de0*/  @UP0 UIMAD UR7, UR8, UR10, UR12 ;  /* 0x0000000a080702a4 */ /* 0x000fc6000f8e020c */
[----:B------:R-:W-:Y:S02]  /*9df0*/  ULDC UR8, c[0x0][0x638] ;  /* 0x00018e0000087ab9 */ /* 0x000fe40000000800 */
[----:B------:R-:W-:Y:S02]  /*9e00*/  IMAD R2, R4, UR8, R13 ;  /* 0x0000000804027c24 */ /* 0x000fe4000f8e020d */
[----:B--2---:R-:W-:Y:S01]  /*9e10*/  IMAD R18, R18, R15, UR7 ;  /* 0x0000000712127e24 */ /* 0x004fe2000f8e020f */
[----:B------:R-:W-:Y:S02]  /*9e20*/  ULDC UR7, c[0x0][0x600] ;  /* 0x0001800000077ab9 */ /* 0x000fe40000000800 */
[----:B------:R-:W-:-:S05]  /*9e30*/  IMAD R5, R2, UR7, R5 ;  /* 0x0000000702057c24 */ /* 0x000fca000f8e0205 */
[----:B------:R-:W-:Y:S02]  /*9e40*/  SEL R2, R5, R18, !P1 ;  /* 0x0000001205027207 */ /* 0x000fe40004800000 */
[----:B------:R-:W-:-:S07]  /*9e50*/  SEL R18, R18, R5, !P1 ;  /* 0x0000000512127207 */ /* 0x000fce0004800000 */
.L_x_299:
[----:B------:R-:W-:Y:S05]  /*9e60*/  BSYNC B1 ;  /* 0x0000000000017941 */ /* 0x000fea0003800000 */
.L_x_298:
[----:B------:R-:W-:-:S13]  /*9e70*/  LOP3.LUT P1, RZ, R3, 0xff, RZ, 0xc0, !PT ;  /* 0x000000ff03ff7812 */ /* 0x000fda000782c0ff */
[----:B------:R-:W-:Y:S05]  /*9e80*/  @P1 BRA `(.L_x_302) ;  /* 0xfffffff400081947 */ /* 0x000fea000383ffff */
[----:B------:R-:W-:Y:S05]  /*9e90*/  BSYNC B0 ;  /* 0x0000000000007941 */ /* 0x000fea0003800000 */
.L_x_290:
[----:B------:R-:W-:-:S03]  /*9ea0*/  UMOV UR7, 0xffffffff ;  /* 0xffffffff00077882 */ /* 0x000fc60000000000 */
[----:B------:R-:W-:Y:S05]  /*9eb0*/  BRA.DIV UR7, `(.L_x_303) ;  /* 0x0000000207fc7947 */ /* 0x000fea000b800000 */
[----:B------:R-:W-:-:S13]  /*9ec0*/  ELECT P6, URZ, PT ;  /* 0x00000000003f782f */ /* 0x000fda00038c0000 */
.L_x_317:
[----:B------:R-:W-:Y:S04]  /*9ed0*/  BSSY B0, `(.L_x_304) ;  /* 0x000001a000007945 */ /* 0x000fe80003800000 */
[----:B------:R-:W-:Y:S05]  /*9ee0*/  @!P6 BRA `(.L_x_305) ;  /* 0x000000000060e947 */ /* 0x000fea0003800000 */
[----:B------:R-:W-:-:S04]  /*9ef0*/  ULOP3.LUT UR7, UR42, 0x2, URZ, 0xfc, !UPT ;  /* 0x000000022a077892 */ /* 0x000fc8000f8efc3f */
[----:B------:R-:W-:-:S06]  /*9f00*/  UISETP.NE.AND UP0, UPT, UR7, 0x3, UPT ;  /* 0x000000030700788c */ /* 0x000fcc000bf05270 */
[----:B------:R-:W-:-:S13]  /*9f10*/  PLOP3.LUT P0, PT, PT, PT, UP0, 0x80, 0x0 ;  /* 0x000000000000781c */ /* 0x000fda0003f0f008 */
[----:B------:R-:W-:Y:S05]  /*9f20*/  @!P0 BRA `(.L_x_306) ;  /* 0x0000000000048947 */ /* 0x000fea0003800000 */
[----:B------:R-:W-:Y:S01]  /*9f30*/  BPT.TRAP 0x1 ;  /* 0x000000040000795c */ /* 0x000fe20000300000 */
.L_x_306:
[----:B------:R-:W0:Y:S01]  /*9f40*/  S2R R3, SR_CgaCtaId ;  /* 0x0000000000037919 */ /* 0x000e220000008800 */
[----:B------:R-:W-:-:S04]  /*9f50*/  MOV R2, 0x400 ;  /* 0x0000040000027802 */ /* 0x000fc80000000f00 */
[----:B0-----:R-:W-:Y:S02]  /*9f60*/  LEA R3, R3, R2, 0x18 ;  /* 0x0000000203037211 */ /* 0x001fe400078ec0ff */
[----:B------:R-:W-:-:S03]  /*9f70*/  SHF.L.U32 R2, R8, 0x1f, RZ ;  /* 0x0000001f08027819 */ /* 0x000fc600000006ff */
[----:B------:R-:W-:-:S04]  /*9f80*/  VIADD R3, R3, 0x10 ;  /* 0x0000001003037836 */ /* 0x000fc80000000000 */
[C---:B------:R-:W-:Y:S02]  /*9f90*/  IMAD R7, R0.reuse, 0x8, R3 ;  /* 0x0000000800077824 */ /* 0x040fe400078e0203 */
[----:B------:R-:W-:Y:S02]  /*9fa0*/  VIADD R0, R0, 0x1 ;  /* 0x0000000100007836 */ /* 0x000fe40000000000 */
[----:B------:R-:W0:Y:S03]  /*9fb0*/  SYNCS.PHASECHK.TRANS64.TRYWAIT P0, [R7+URZ], R2 ;  /* 0x00000002070075a7 */ /* 0x000e26000800017f */
[----:B------:R-:W-:-:S04]  /*9fc0*/  ISETP.NE.AND P1, PT, R0, 0x2, PT ;  /* 0x000000020000780c */ /* 0x000fc80003f25270 */
[----:B------:R-:W-:Y:S02]  /*9fd0*/  SEL R5, RZ, 0x1, P1 ;  /* 0x00000001ff057807 */ /* 0x000fe40000800000 */
[----:B------:R-:W-:Y:S02]  /*9fe0*/  SEL R0, R0, RZ, P1 ;  /* 0x000000ff00007207 */ /* 0x000fe40000800000 */
[----:B------:R-:W-:Y:S01]  /*9ff0*/  LOP3.LUT R5, R8, R5, RZ, 0x3c, !PT ;  /* 0x0000000508057212 */ /* 0x000fe200078e3cff */
[----:B0-----:R-:W-:Y:S06]  /*a000*/  @!P0 BRA `(.L_x_307) ;  /* 0x0000000000c88947 */ /* 0x001fec0003800000 */
.L_x_318:
[----:B------:R-:W-:Y:S01]  /*a010*/  IMAD R3, R0, 0x8, R3 ;  /* 0x0000000800037824 */ /* 0x000fe200078e0203 */
[----:B------:R-:W-:-:S07]  /*a020*/  SHF.L.U32 R0, R5, 0x1f, RZ ;  /* 0x0000001f05007819 */ /* 0x000fce00000006ff */
.L_x_308:
[----:B-1----:R1:W2:Y:S02]  /*a030*/  SYNCS.PHASECHK.TRANS64.TRYWAIT P0, [R3+URZ], R0 ;  /* 0x00000000030075a7 */ /* 0x0022a4000800017f */
[----:B--2---:R-:W-:Y:S05]  /*a040*/  @!P0 NANOSLEEP.SYNCS 0x989680 ;  /* 0x009896800000895d */ /* 0x004fea0003900000 */
[----:B------:R-:W2:Y:S02]  /*a050*/  @!P0 SYNCS.PHASECHK.TRANS64 P0, [R3+URZ], R0 ;  /* 0x00000000030085a7 */ /* 0x000ea4000800007f */
[----:B--2---:R-:W-:Y:S05]  /*a060*/  @!P0 BRA `(.L_x_308) ;  /* 0xfffffffc00f08947 */ /* 0x004fea000383ffff */
.L_x_305:
[----:B------:R-:W-:Y:S05]  /*a070*/  BSYNC B0 ;  /* 0x0000000000007941 */ /* 0x000fea0003800000 */
.L_x_304:
[----:B------:R-:W-:Y:S05]  /*a080*/  EXIT ;  /* 0x000000000000794d */ /* 0x000fea0003800000 */
.L_x_14:
[----:B0-----:R0:W1:Y:S02]  /*a090*/  SYNCS.PHASECHK.TRANS64.TRYWAIT P0, [R157+URZ], R0 ;  /* 0x000000009d0075a7 */ /* 0x001064000800017f */
[----:B-1----:R-:W-:Y:S05]  /*a0a0*/  @!P0 NANOSLEEP.SYNCS 0x989680 ;  /* 0x009896800000895d */ /* 0x002fea0003900000 */
[----:B------:R-:W1:Y:S02]  /*a0b0*/  @!P0 SYNCS.PHASECHK.TRANS64 P0, [R157+URZ], R0 ;  /* 0x000000009d0085a7 */ /* 0x000e64000800007f */
[----:B-1----:R-:W-:Y:S05]  /*a0c0*/  @!P0 BRA `(.L_x_14) ;  /* 0xfffffffc00f08947 */ /* 0x002fea000383ffff */
[----:B------:R-:W-:Y:S05]  /*a0d0*/  BRA `(.L_x_309) ;  /* 0xffffff74001c7947 */ /* 0x000fea000383ffff */
.L_x_19:
[----:B-1----:R1:W2:Y:S02]  /*a0e0*/  SYNCS.PHASECHK.TRANS64.TRYWAIT P1, [R3+URZ], R0 ;  /* 0x00000000030075a7 */ /* 0x0022a4000802017f */
[----:B--2---:R-:W-:Y:S05]  /*a0f0*/  @!P1 NANOSLEEP.SYNCS 0x989680 ;  /* 0x009896800000995d */ /* 0x004fea0003900000 */
[----:B------:R-:W2:Y:S02]  /*a100*/  @!P1 SYNCS.PHASECHK.TRANS64 P1, [R3+URZ], R0 ;  /* 0x00000000030095a7 */ /* 0x000ea4000802007f */
[----:B--2---:R-:W-:Y:S05]  /*a110*/  @!P1 BRA `(.L_x_19) ;  /* 0xfffffffc00f09947 */ /* 0x004fea000383ffff */
[----:B------:R-:W-:Y:S05]  /*a120*/  BRA `(.L_x_18) ;  /* 0xffffff74008c7947 */ /* 0x000fea000383ffff */
.L_x_24:
[----:B-1----:R-:W-:-:S04]  /*a130*/  IMAD.U32 R4, RZ, RZ, UR8 ;  /* 0x00000008ff047e24 */ /* 0x002fc8000f8e00ff */
[----:B------:R1:W2:Y:S03]  /*a140*/  SYNCS.PHASECHK.TRANS64.TRYWAIT P1, [R4+URZ], R3 ;  /* 0x00000003040075a7 */ /* 0x0002a6000802017f */
[----:B--2---:R-:W-:Y:S05]  /*a150*/  @!P1 NANOSLEEP.SYNCS 0x989680 ;  /* 0x009896800000995d */ /* 0x004fea0003900000 */
[----:B------:R-:W2:Y:S02]  /*a160*/  @!P1 SYNCS.PHASECHK.TRANS64 P1, [R4+URZ], R3 ;  /* 0x00000003040095a7 */ /* 0x000ea4000802007f */
[----:B--2---:R-:W-:Y:S05]  /*a170*/  @!P1 BRA `(.L_x_24) ;  /* 0xfffffffc00ec9947 */ /* 0x004fea000383ffff */
[----:B------:R-:W-:Y:S05]  /*a180*/  BRA `(.L_x_23) ;  /* 0xffffff7800e87947 */ /* 0x000fea000383ffff */
.L_x_30:
[----:B0-----:R0:W1:Y:S02]  /*a190*/  SYNCS.PHASECHK.TRANS64.TRYWAIT P0, [R157+URZ+0x10], R0 ;  /* 0x000010009d0075a7 */ /* 0x001064000800017f */
[----:B-1----:R-:W-:Y:S05]  /*a1a0*/  @!P0 NANOSLEEP.SYNCS 0x989680 ;  /* 0x009896800000895d */ /* 0x002fea0003900000 */
[----:B------:R-:W1:Y:S02]  /*a1b0*/  @!P0 SYNCS.PHASECHK.TRANS64 P0, [R157+URZ+0x10], R0 ;  /* 0x000010009d0085a7 */ /* 0x000e64000800007f */
[----:B-1----:R-:W-:Y:S05]  /*a1c0*/  @!P0 BRA `(.L_x_30) ;  /* 0xfffffffc00f08947 */ /* 0x002fea000383ffff */
[----:B------:R-:W-:Y:S05]  /*a1d0*/  BRA `(.L_x_310) ;  /* 0xffffff8000b47947 */ /* 0x000fea000383ffff */
.L_x_291:
[----:B------:R-:W-:Y:S01]  /*a1e0*/  BSSY B1, `(.L_x_311) ;  /* 0x0000006000017945 */ /* 0x000fe20003800000 */
[----:B------:R-:W-:-:S07]  /*a1f0*/  IMAD.MOV.U32 R15, RZ, RZ, -0x1 ;  /* 0xffffffffff0f7424 */ /* 0x000fce00078e00ff */
[----:B------:R-:W-:Y:S05]  /*a200*/  WARPSYNC.COLLECTIVE R15, `(.L_x_312) ;  /* 0x000000000f0c7348 */ /* 0x000fea0003c00000 */
[----:B------:R-:W-:Y:S02]  /*a210*/  ELECT P6, UR62, PT ;  /* 0x00000000003e782f */ /* 0x000fe400038c0000 */
[----:B------:R-:W-:Y:S01]  /*a220*/  MOV R14, UR62 ;  /* 0x0000003e000e7c02 */ /* 0x000fe20008000f00 */
[----:B------:R-:W-:Y:S10]  /*a230*/  ENDCOLLECTIVE ;  /* 0x000000000000791b */ /* 0x000ff40003800000 */
.L_x_312:
[----:B------:R-:W-:Y:S05]  /*a240*/  BSYNC B1 ;  /* 0x0000000000017941 */ /* 0x000fea0003800000 */
.L_x_311:
[----:B------:R-:W-:Y:S05]  /*a250*/  BRA `(.L_x_313) ;  /* 0xfffffff000207947 */ /* 0x000fea000383ffff */
.L_x_294:
[----:B-1----:R1:W2:Y:S02]  /*a260*/  SYNCS.PHASECHK.TRANS64.TRYWAIT P1, [R7+URZ+0x10], R4 ;  /* 0x00001004070075a7 */ /* 0x0022a4000802017f */
[----:B--2---:R-:W-:Y:S05]  /*a270*/  @!P1 NANOSLEEP.SYNCS 0x989680 ;  /* 0x009896800000995d */ /* 0x004fea0003900000 */
[----:B------:R-:W2:Y:S02]  /*a280*/  @!P1 SYNCS.PHASECHK.TRANS64 P1, [R7+URZ+0x10], R4 ;  /* 0x00001004070095a7 */ /* 0x000ea4000802007f */
[----:B--2---:R-:W-:Y:S05]  /*a290*/  @!P1 BRA `(.L_x_294) ;  /* 0xfffffffc00f09947 */ /* 0x004fea000383ffff */
[----:B------:R-:W-:Y:S05]  /*a2a0*/  BRA `(.L_x_314) ;  /* 0xfffffff000547947 */ /* 0x000fea000383ffff */
.L_x_303:
[----:B------:R-:W-:Y:S01]  /*a2b0*/  BSSY B0, `(.L_x_315) ;  /* 0x0000006000007945 */ /* 0x000fe20003800000 */
[----:B------:R-:W-:-:S07]  /*a2c0*/  IMAD.MOV.U32 R15, RZ, RZ, -0x1 ;  /* 0xffffffffff0f7424 */ /* 0x000fce00078e00ff */
[----:B------:R-:W-:Y:S05]  /*a2d0*/  WARPSYNC.COLLECTIVE R15, `(.L_x_316) ;  /* 0x000000000f0c7348 */ /* 0x000fea0003c00000 */
[----:B------:R-:W-:Y:S02]  /*a2e0*/  ELECT P6, UR62, PT ;  /* 0x00000000003e782f */ /* 0x000fe400038c0000 */
[----:B------:R-:W-:Y:S01]  /*a2f0*/  MOV R14, UR62 ;  /* 0x0000003e000e7c02 */ /* 0x000fe20008000f00 */
[----:B------:R-:W-:Y:S10]  /*a300*/  ENDCOLLECTIVE ;  /* 0x000000000000791b */ /* 0x000ff40003800000 */
.L_x_316:
[----:B------:R-:W-:Y:S05]  /*a310*/  BSYNC B0 ;  /* 0x0000000000007941 */ /* 0x000fea0003800000 */
.L_x_315:
[----:B------:R-:W-:Y:S05]  /*a320*/  BRA `(.L_x_317) ;  /* 0xfffffff800e87947 */ /* 0x000fea000383ffff */
.L_x_307:
[----:B0-----:R0:W1:Y:S02]  /*a330*/  SYNCS.PHASECHK.TRANS64.TRYWAIT P0, [R7+URZ], R2 ;  /* 0x00000002070075a7 */ /* 0x001064000800017f */
[----:B-1----:R-:W-:Y:S05]  /*a340*/  @!P0 NANOSLEEP.SYNCS 0x989680 ;  /* 0x009896800000895d */ /* 0x002fea0003900000 */
[----:B------:R-:W1:Y:S02]  /*a350*/  @!P0 SYNCS.PHASECHK.TRANS64 P0, [R7+URZ], R2 ;  /* 0x00000002070085a7 */ /* 0x000e64000800007f */
[----:B-1----:R-:W-:Y:S05]  /*a360*/  @!P0 BRA `(.L_x_307) ;  /* 0xfffffffc00f08947 */ /* 0x002fea000383ffff */
[----:B------:R-:W-:Y:S05]  /*a370*/  BRA `(.L_x_318) ;  /* 0xfffffffc00247947 */ /* 0x000fea000383ffff */
.L_x_319:
[----:B------:R-:W-:-:S00]  /*a380*/  BRA `(.L_x_319) ;  /* 0xfffffffc00fc7947 */ /* 0x000fc0000383ffff */
[----:B------:R-:W-:-:S00]  /*a390*/  NOP ;  /* 0x0000000000007918 */ /* 0x000fc00000000000 */
        /* <DEDUP_REMOVED lines=14> */
.L_x_320:


//--------------------- .nv.global.init           --------------------------
	.section	.nv.global.init,"aw",@progbits
.nv.global.init:
	.type		$str$22,@object
	.size		$str$22,($str$23 - $str$22)
$str$22:
        /*0000*/ 	.byte	0x6b, 0x5f, 0x74, 0x69, 0x6c, 0x65, 0x5f, 0x63, 0x6f, 0x75, 0x6e, 0x74, 0x20, 0x3e, 0x3d, 0x20
        /*0010*/ 	.byte	0x31, 0x00
	.type		$str$23,@object
	.size		$str$23,(__unnamed_1 - $str$23)
$str$23:
        /*0012*/ 	.byte	0x2f, 0x74, 0x6d, 0x70, 0x2f, 0x63, 0x75, 0x74, 0x6c, 0x61, 0x73, 0x73, 0x5f, 0x73, 0x77, 0x65
        /*0022*/ 	.byte	0x65, 0x70, 0x5f, 0x73, 0x72, 0x63, 0x2f, 0x69, 0x6e, 0x63, 0x6c, 0x75, 0x64, 0x65, 0x2f, 0x63
        /*0032*/ 	.byte	0x75, 0x74, 0x6c, 0x61, 0x73, 0x73, 0x2f, 0x67, 0x65, 0x6d, 0x6d, 0x2f, 0x63, 0x6f, 0x6c, 0x6c
        /*0042*/ 	.byte	0x65, 0x63, 0x74, 0x69, 0x76, 0x65, 0x2f, 0x73, 0x6d, 0x39, 0x30, 0x5f, 0x6d, 0x6d, 0x61, 0x5f
        /*0052*/ 	.byte	0x74, 0x6d, 0x61, 0x5f, 0x67, 0x6d, 0x6d, 0x61, 0x5f, 0x73, 0x73, 0x5f, 0x77, 0x61, 0x72, 0x70
        /*0062*/ 	.byte	0x73, 0x70, 0x65, 0x63, 0x69, 0x61, 0x6c, 0x69, 0x7a, 0x65, 0x64, 0x2e, 0x68, 0x70, 0x70, 0x00
	.type		__unnamed_1,@object
	.size		__unnamed_1,(.L_0 - __unnamed_1)
__unnamed_1:
        /*0072*/ 	.byte	0x76, 0x6f, 0x69, 0x64, 0x20, 0x63, 0x75, 0x74, 0x6c, 0x61, 0x73, 0x73, 0x3a, 0x3a, 0x67, 0x65
        /* <DEDUP_REMOVED lines=175> */
.L_0:


//--------------------- .nv.shared._ZN7cutlass13device_kernelINS_4gemm6kernel13GemmUniversalIN4cute5tupleIJiiiiEEENS1_10collective13CollectiveMmaINS1_34MainloopSm90TmaGmmaWarpSpecializedILi2ENS5_IJNS4_1CILi1EEESB_SB_EEENS1_32KernelTmaWarpSpecializedPingpongEEENS5_IJNSA_ILi64EEENSA_ILi256EEESF_EEEfNS5_IJlSB_lEEEfSI_NS4_8TiledMMAINS4_8MMA_AtomIJNS4_4SM904GMMA30MMA_64x256x8_F32TF32TF32_SS_TNILNSM_7ScaleInE1ELSO_1EEEEEENS4_6LayoutISC_NS5_IJNSA_ILi0EEESS_SS_EEEEENS5_IJNS4_10UnderscoreESV_SV_EEEEENS4_13SM90_TMA_LOADENS4_14ComposedLayoutINS4_7SwizzleILi3ELi4ELi3EEENS4_18smem_ptr_flag_bitsILi32EEENSR_INS5_IJNSA_ILi8EEENSA_ILi32EEEEEENS5_IJS15_SB_EEEEEEEvNS4_8identityESY_S19_vS1A_EENS_8epilogue10collective6detail29Sm90TmaWarpSpecializedAdapterINS1D_15DefaultEpilogueIfSI_SI_NS1C_6thread17LinearCombinationIfLi1EffLNS1H_9ScaleType4KindE0ELNS_15FloatRoundStyleE2EfEENS1_15EpilogueDefaultEEEEEvvEEEEvNT_6ParamsE --------------------------
	.section	.nv.shared._ZN7cutlass13device_kernelINS_4gemm6kernel13GemmUniversalIN4cute5tupleIJiiiiEEENS1_10collective13CollectiveMmaINS1_34MainloopSm90TmaGmmaWarpSpecializedILi2ENS5_IJNS4_1CILi1EEESB_SB_EEENS1_32KernelTmaWarpSpecializedPingpongEEENS5_IJNSA_ILi64EEENSA_ILi256EEESF_EEEfNS5_IJlSB_lEEEfSI_NS4_8TiledMMAINS4_8MMA_AtomIJNS4_4SM904GMMA30MMA_64x256x8_F32TF32TF32_SS_TNILNSM_7ScaleInE1ELSO_1EEEEEENS4_6LayoutISC_NS5_IJNSA_ILi0EEESS_SS_EEEEENS5_IJNS4_10UnderscoreESV_SV_EEEEENS4_13SM90_TMA_LOADENS4_14ComposedLayoutINS4_7SwizzleILi3ELi4ELi3EEENS4_18smem_ptr_flag_bitsILi32EEENSR_INS5_IJNSA_ILi8EEENSA_ILi32EEEEEENS5_IJS15_SB_EEEEEEEvNS4_8identityESY_S19_vS1A_EENS_8epilogue10collective6detail29Sm90TmaWarpSpecializedAdapterINS1D_15DefaultEpilogueIfSI_SI_NS1C_6thread17LinearCombinationIfLi1EffLNS1H_9ScaleType4KindE0ELNS_15FloatRoundStyleE2EfEENS1_15EpilogueDefaultEEEEEvvEEEEvNT_6ParamsE,"aw",@nobits
	.sectionflags	@""
	.align	16
	.zero		1024


//--------------------- .nv.shared.reserved.0     --------------------------
	.section	.nv.shared.reserved.0,"aw",@nobits
	.weak		__nv_reservedSMEM_offset_0_alias
	.size		__nv_reservedSMEM_offset_0_alias, 0, 0
	.other		__nv_reservedSMEM_offset_0_alias,@"STO_CUDA_RESERVED_SHARED STV_DEFAULT"
__nv_reservedSMEM_offset_0_alias:
	.zero		0


//--------------------- .nv.global                --------------------------
	.section	.nv.global,"aw",@nobits
.nv.global:
	.type		_ZN40_INTERNAL_1a752bff_4_k_cu_91ab2148_345514cute1_E,@object
	.size		_ZN40_INTERNAL_1a752bff_4_k_cu_91ab2148_345514cute1_E,(_ZN40_INTERNAL_1a752bff_4_k_cu_91ab2148_345514cuda3std3__45__cpo6cbeginE - _ZN40_INTERNAL_1a752bff_4_k_cu_91ab2148_345514cute1_E)
_ZN40_INTERNAL_1a752bff_4_k_cu_91ab2148_345514cute1_E:
	.zero		1
	.type		_ZN40_INTERNAL_1a752bff_4_k_cu_91ab2148_345514cuda3std3__45__cpo6cbeginE,@object
	.size		_ZN40_INTERNAL_1a752bff_4_k_cu_91ab2148_345514cuda3std3__45__cpo6cbeginE,(_ZN40_INTERNAL_1a752bff_4_k_cu_91ab2148_345514cuda3std3__48in_placeE - _ZN40_INTERNAL_1a752bff_4_k_cu_91ab2148_345514cuda3std3__45__cpo6cbeginE)
_ZN40_INTERNAL_1a752bff_4_k_cu_91ab2148_345514cuda3std3__45__cpo6cbeginE:
	.zero		1
	.type		_ZN40_INTERNAL_1a752bff_4_k_cu_91ab2148_345514cuda3std3__48in_placeE,@object
	.size		_ZN40_INTERNAL_1a752bff_4_k_cu_91ab2148_345514cuda3std3__48in_placeE,(_ZN40_INTERNAL_1a752bff_4_k_cu_91ab2148_345514cuda3std6ranges3__45__cpo9iter_moveE - _ZN40_INTERNAL_1a752bff_4_k_cu_91ab2148_345514cuda3std3__48in_placeE)
_ZN40_INTERNAL_1a752bff_4_k_cu_91ab2148_345514cuda3std3__48in_placeE:
	.zero		1
	.type		_ZN40_INTERNAL_1a752bff_4_k_cu_91ab2148_345514cuda3std6ranges3__45__cpo9iter_moveE,@object
	.size		_ZN40_INTERNAL_1a752bff_4_k_cu_91ab2148_345514cuda3std6ranges3__45__cpo9iter_moveE,(_ZN40_INTERNAL_1a752bff_4_k_cu_91ab2148_345514cuda3std3__45__cpo5beginE - _ZN40_INTERNAL_1a752bff_4_k_cu_91ab2148_345514cuda3std6ranges3__45__cpo9iter_moveE)
_ZN40_INTERNAL_1a752bff_4_k_cu_91ab2148_345514cuda3std6ranges3__45__cpo9iter_moveE:
	.zero		1
	.type		_ZN40_INTERNAL_1a752bff_4_k_cu_91ab2148_345514cuda3std3__45__cpo5beginE,@object
	.size		_ZN40_INTERNAL_1a752bff_4_k_cu_91ab2148_345514cuda3std3__45__cpo5beginE,(_ZN40_INTERNAL_1a752bff_4_k_cu_91ab2148_345514cuda3std3__442_GLOBAL__N__1a752bff_4_k_cu_91ab2148_345516ignoreE - _ZN40_INTERNAL_1a752bff_4_k_cu_91ab2148_345514cuda3std3__45__cpo5beginE)
_ZN40_INTERNAL_1a752bff_4_k_cu_91ab2148_345514cuda3std3__45__cpo5beginE:
	.zero		1
	.type		_ZN40_INTERNAL_1a752bff_4_k_cu_91ab2148_345514cuda3std3__442_GLOBAL__N__1a752bff_4_k_cu_91ab2148_345516ignoreE,@object
	.size		_ZN40_INTERNAL_1a752bff_4_k_cu_91ab2148_345514cuda3std3__442_GLOBAL__N__1a752bff_4_k_cu_91ab2148_345516ignoreE,(_ZN40_INTERNAL_1a752bff_4_k_cu_91ab2148_345514cute7productE - _ZN40_INTERNAL_1a752bff_4_k_cu_91ab2148_345514cuda3std3__442_GLOBAL__N__1a752bff_4_k_cu_91ab2148_345516ignoreE)
_ZN40_INTERNAL_1a752bff_4_k_cu_91ab2148_345514cuda3std3__442_GLOBAL__N__1a752bff_4_k_cu_91ab2148_345516ignoreE:
	.zero		1
	.type		_ZN40_INTERNAL_1a752bff_4_k_cu_91ab2148_345514cute7productE,@object
	.size		_ZN40_INTERNAL_1a752bff_4_k_cu_91ab2148_345514cute7productE,(_ZN40_INTERNAL_1a752bff_4_k_cu_91ab2148_345514cuda3std3__45__cpo3endE - _ZN40_INTERNAL_1a752bff_4_k_cu_91ab2148_345514cute7productE)
_ZN40_INTERNAL_1a752bff_4_k_cu_91ab2148_345514cute7productE:
	.zero		1
	.type		_ZN40_INTERNAL_1a752bff_4_k_cu_91ab2148_345514cuda3std3__45__cpo3endE,@object
	.size		_ZN40_INTERNAL_1a752bff_4_k_cu_91ab2148_345514cuda3std3__45__cpo3endE,(_ZN40_INTERNAL_1a752bff_4_k_cu_91ab2148_345514cuda3std3__419piecewise_constructE - _ZN40_INTERNAL_1a752bff_4_k_cu_91ab2148_345514cuda3std3__45__cpo3endE)
_ZN40_INTERNAL_1a752bff_4_k_cu_91ab2148_345514cuda3std3__45__cpo3endE:
	.zero		1
	.type		_ZN40_INTERNAL_1a752bff_4_k_cu_91ab2148_345514cuda3std3__419piecewise_constructE,@object
	.size		_ZN40_INTERNAL_1a752bff_4_k_cu_91ab2148_345514cuda3std3__419piecewise_constructE,(_ZN40_INTERNAL_1a752bff_4_k_cu_91ab2148_345514cuda3std3__45__cpo4cendE - _ZN40_INTERNAL_1a752bff_4_k_cu_91ab2148_345514cuda3std3__419piecewise_constructE)
_ZN40_INTERNAL_1a752bff_4_k_cu_91ab2148_345514cuda3std3__419piecewise_constructE:
	.zero		1
	.type		_ZN40_INTERNAL_1a752bff_4_k_cu_91ab2148_345514cuda3std3__45__cpo4cendE,@object
	.size		_ZN40_INTERNAL_1a752bff_4_k_cu_91ab2148_345514cuda3std3__45__cpo4cendE,(_ZN40_INTERNAL_1a752bff_4_k_cu_91ab2148_345514cuda3std6ranges3__45__cpo4swapE - _ZN40_INTERNAL_1a752bff_4_k_cu_91ab2148_345514cuda3std3__45__cpo4cendE)
_ZN40_INTERNAL_1a752bff_4_k_cu_91ab2148_345514cuda3std3__45__cpo4cendE:
	.zero		1
	.type		_ZN40_INTERNAL_1a752bff_4_k_cu_91ab2148_345514cuda3std6ranges3__45__cpo4swapE,@object
	.size		_ZN40_INTERNAL_1a752bff_4_k_cu_91ab2148_345514cuda3std6ranges3__45__cpo4swapE,(.L_8 - _ZN40_INTERNAL_1a752bff_4_k_cu_91ab2148_345514cuda3std6ranges3__45__cpo4swapE)
_ZN40_INTERNAL_1a752bff_4_k_cu_91ab2148_345514cuda3std6ranges3__45__cpo4swapE:
	.zero		1
.L_8:


//--------------------- .nv.constant0._ZN7cutlass13device_kernelINS_4gemm6kernel13GemmUniversalIN4cute5tupleIJiiiiEEENS1_10collective13CollectiveMmaINS1_34MainloopSm90TmaGmmaWarpSpecializedILi2ENS5_IJNS4_1CILi1EEESB_SB_EEENS1_32KernelTmaWarpSpecializedPingpongEEENS5_IJNSA_ILi64EEENSA_ILi256EEESF_EEEfNS5_IJlSB_lEEEfSI_NS4_8TiledMMAINS4_8MMA_AtomIJNS4_4SM904GMMA30MMA_64x256x8_F32TF32TF32_SS_TNILNSM_7ScaleInE1ELSO_1EEEEEENS4_6LayoutISC_NS5_IJNSA_ILi0EEESS_SS_EEEEENS5_IJNS4_10UnderscoreESV_SV_EEEEENS4_13SM90_TMA_LOADENS4_14ComposedLayoutINS4_7SwizzleILi3ELi4ELi3EEENS4_18smem_ptr_flag_bitsILi32EEENSR_INS5_IJNSA_ILi8EEENSA_ILi32EEEEEENS5_IJS15_SB_EEEEEEEvNS4_8identityESY_S19_vS1A_EENS_8epilogue10collective6detail29Sm90TmaWarpSpecializedAdapterINS1D_15DefaultEpilogueIfSI_SI_NS1C_6thread17LinearCombinationIfLi1EffLNS1H_9ScaleType4KindE0ELNS_15FloatRoundStyleE2EfEENS1_15EpilogueDefaultEEEEEvvEEEEvNT_6ParamsE --------------------------
	.section	.nv.constant0._ZN7cutlass13device_kernelINS_4gemm6kernel13GemmUniversalIN4cute5tupleIJiiiiEEENS1_10collective13CollectiveMmaINS1_34MainloopSm90TmaGmmaWarpSpecializedILi2ENS5_IJNS4_1CILi1EEESB_SB_EEENS1_32KernelTmaWarpSpecializedPingpongEEENS5_IJNSA_ILi64EEENSA_ILi256EEESF_EEEfNS5_IJlSB_lEEEfSI_NS4_8TiledMMAINS4_8MMA_AtomIJNS4_4SM904GMMA30MMA_64x256x8_F32TF32TF32_SS_TNILNSM_7ScaleInE1ELSO_1EEEEEENS4_6LayoutISC_NS5_IJNSA_ILi0EEESS_SS_EEEEENS5_IJNS4_10UnderscoreESV_SV_EEEEENS4_13SM90_TMA_LOADENS4_14ComposedLayoutINS4_7SwizzleILi3ELi4ELi3EEENS4_18smem_ptr_flag_bitsILi32EEENSR_INS5_IJNSA_ILi8EEENSA_ILi32EEEEEENS5_IJS15_SB_EEEEEEEvNS4_8identityESY_S19_vS1A_EENS_8epilogue10collective6detail29Sm90TmaWarpSpecializedAdapterINS1D_15DefaultEpilogueIfSI_SI_NS1C_6thread17LinearCombinationIfLi1EffLNS1H_9ScaleType4KindE0ELNS_15FloatRoundStyleE2EfEENS1_15EpilogueDefaultEEEEEvvEEEEvNT_6ParamsE,"a",@progbits
	.sectionflags	@""
	.align	4
.nv.constant0._ZN7cutlass13device_kernelINS_4gemm6kernel13GemmUniversalIN4cute5tupleIJiiiiEEENS1_10collective13CollectiveMmaINS1_34MainloopSm90TmaGmmaWarpSpecializedILi2ENS5_IJNS4_1CILi1EEESB_SB_EEENS1_32KernelTmaWarpSpecializedPingpongEEENS5_IJNSA_ILi64EEENSA_ILi256EEESF_EEEfNS5_IJlSB_lEEEfSI_NS4_8TiledMMAINS4_8MMA_AtomIJNS4_4SM904GMMA30MMA_64x256x8_F32TF32TF32_SS_TNILNSM_7ScaleInE1ELSO_1EEEEEENS4_6LayoutISC_NS5_IJNSA_ILi0EEESS_SS_EEEEENS5_IJNS4_10UnderscoreESV_SV_EEEEENS4_13SM90_TMA_LOADENS4_14ComposedLayoutINS4_7SwizzleILi3ELi4ELi3EEENS4_18smem_ptr_flag_bitsILi32EEENSR_INS5_IJNSA_ILi8EEENSA_ILi32EEEEEENS5_IJS15_SB_EEEEEEEvNS4_8identityESY_S19_vS1A_EENS_8epilogue10collective6detail29Sm90TmaWarpSpecializedAdapterINS1D_15DefaultEpilogueIfSI_SI_NS1C_6thread17LinearCombinationIfLi1EffLNS1H_9ScaleType4KindE0ELNS_15FloatRoundStyleE2EfEENS1_15EpilogueDefaultEEEEEvvEEEEvNT_6ParamsE:
	.zero		1664


//--------------------- SYMBOLS --------------------------

	.type		.nv.reservedSmem.offset0,@object
	.size		.nv.reservedSmem.offset0,0x4
	.type		__assertfail,@function
